	.headerflags	@"EF_CUDA_TEXMODE_UNIFIED EF_CUDA_64BIT_ADDRESS EF_CUDA_ACCELERATORS EF_CUDA_SM90 EF_CUDA_VIRTUAL_SM(EF_CUDA_SM90)"
	.elftype	@"ET_EXEC"


//--------------------- .nv.info                  --------------------------
	.section	.nv.info,"",@"SHT_CUDA_INFO"
	.align	4


	//----- nvinfo : EIATTR_REGCOUNT
	.align		4
        /*0000*/ 	.byte	0x04, 0x2f
        /*0002*/ 	.short	(.L_1 - .L_0)
	.align		4
.L_0:
        /*0004*/ 	.word	index@(triton_mm)
        /*0008*/ 	.word	0x000000a8


	//----- nvinfo : EIATTR_MIN_STACK_SIZE
	.align		4
.L_1:
        /*000c*/ 	.byte	0x04, 0x12
        /*000e*/ 	.short	(.L_3 - .L_2)
	.align		4
.L_2:
        /*0010*/ 	.word	index@(triton_mm)
        /*0014*/ 	.word	0x00000000


	//----- nvinfo : EIATTR_FRAME_SIZE
	.align		4
.L_3:
        /*0018*/ 	.byte	0x04, 0x11
        /*001a*/ 	.short	(.L_5 - .L_4)
	.align		4
.L_4:
        /*001c*/ 	.word	index@(triton_mm)
        /*0020*/ 	.word	0x00000000


	//----- nvinfo : EIATTR_MIN_STACK_SIZE
	.align		4
.L_5:
        /*0024*/ 	.byte	0x04, 0x12
        /*0026*/ 	.short	(.L_7 - .L_6)
	.align		4
.L_6:
        /*0028*/ 	.word	index@(triton_mm)
        /*002c*/ 	.word	0x00000000
.L_7:


//--------------------- .nv.info.triton_mm        --------------------------
	.section	.nv.info.triton_mm,"",@"SHT_CUDA_INFO"
	.sectionflags	@""
	.align	4


	//----- nvinfo : EIATTR_CUDA_API_VERSION
	.align		4
        /*0000*/ 	.byte	0x04, 0x37
        /*0002*/ 	.short	(.L_9 - .L_8)
.L_8:
        /*0004*/ 	.word	0x0000007c


	//----- nvinfo : EIATTR_KPARAM_INFO
	.align		4
.L_9:
        /*0008*/ 	.byte	0x04, 0x17
        /*000a*/ 	.short	(.L_11 - .L_10)
.L_10:
        /*000c*/ 	.word	0x00000000
        /*0010*/ 	.short	0x0003
        /*0012*/ 	.short	0x0018
        /*0014*/ 	.byte	0x00, 0xf0, 0x11, 0x00


	//----- nvinfo : EIATTR_KPARAM_INFO
	.align		4
.L_11:
        /*0018*/ 	.byte	0x04, 0x17
        /*001a*/ 	.short	(.L_13 - .L_12)
.L_12:
        /*001c*/ 	.word	0x00000000
        /*0020*/ 	.short	0x0002
        /*0022*/ 	.short	0x0010
        /*0024*/ 	.byte	0x00, 0xf0, 0x21, 0x00


	//----- nvinfo : EIATTR_KPARAM_INFO
	.align		4
.L_13:
        /*0028*/ 	.byte	0x04, 0x17
        /*002a*/ 	.short	(.L_15 - .L_14)
.L_14:
        /*002c*/ 	.word	0x00000000
        /*0030*/ 	.short	0x0001
        /*0032*/ 	.short	0x0008
        /*0034*/ 	.byte	0x00, 0xf0, 0x21, 0x00


	//----- nvinfo : EIATTR_KPARAM_INFO
	.align		4
.L_15:
        /*0038*/ 	.byte	0x04, 0x17
        /*003a*/ 	.short	(.L_17 - .L_16)
.L_16:
        /*003c*/ 	.word	0x00000000
        /*0040*/ 	.short	0x0000
        /*0042*/ 	.short	0x0000
        /*0044*/ 	.byte	0x00, 0xf0, 0x21, 0x00


	//----- nvinfo : EIATTR_SPARSE_MMA_MASK
	.align		4
.L_17:
        /*0048*/ 	.byte	0x03, 0x50
        /*004a*/ 	.short	0x0000


	//----- nvinfo : EIATTR_MAXREG_COUNT
	.align		4
        /*004c*/ 	.byte	0x03, 0x1b
        /*004e*/ 	.short	0x00ff


	//----- nvinfo : EIATTR_COOP_GROUP_MASK_REGIDS
	.align		4
        /*0050*/ 	.byte	0x04, 0x29
        /*0052*/ 	.short	(.L_19 - .L_18)


	//   ....[0]....
.L_18:
        /*0054*/ 	.word	0xffffffff


	//----- nvinfo : EIATTR_COOP_GROUP_INSTR_OFFSETS
	.align		4
.L_19:
        /*0058*/ 	.byte	0x04, 0x28
        /*005a*/ 	.short	(.L_21 - .L_20)


	//   ....[0]....
.L_20:
        /*005c*/ 	.word	0x00002300


	//----- nvinfo : EIATTR_EXIT_INSTR_OFFSETS
	.align		4
.L_21:
        /*0060*/ 	.byte	0x04, 0x1c
        /*0062*/ 	.short	(.L_23 - .L_22)


	//   ....[0]....
.L_22:
        /*0064*/ 	.word	0x00000050


	//   ....[1]....
        /*0068*/ 	.word	0x00003490


	//   ....[2]....
        /*006c*/ 	.word	0x000034e0


	//----- nvinfo : EIATTR_MAX_THREADS
	.align		4
.L_23:
        /*0070*/ 	.byte	0x04, 0x05
        /*0072*/ 	.short	(.L_25 - .L_24)
.L_24:
        /*0074*/ 	.word	0x00000080
        /*0078*/ 	.word	0x00000001
        /*007c*/ 	.word	0x00000001


	//----- nvinfo : EIATTR_CBANK_PARAM_SIZE
	.align		4
.L_25:
        /*0080*/ 	.byte	0x03, 0x19
        /*0082*/ 	.short	0x001c


	//----- nvinfo : EIATTR_PARAM_CBANK
	.align		4
        /*0084*/ 	.byte	0x04, 0x0a
        /*0086*/ 	.short	(.L_27 - .L_26)
	.align		4
.L_26:
        /*0088*/ 	.word	index@(.nv.constant0.triton_mm)
        /*008c*/ 	.short	0x0210
        /*008e*/ 	.short	0x001c


	//----- nvinfo : EIATTR_SW_WAR
	.align		4
.L_27:
        /*0090*/ 	.byte	0x04, 0x36
        /*0092*/ 	.short	(.L_29 - .L_28)
.L_28:
        /*0094*/ 	.word	0x00000008
.L_29:


//--------------------- .nv.callgraph             --------------------------
	.section	.nv.callgraph,"",@"SHT_CUDA_CALLGRAPH"
	.align	4
	.sectionentsize	8
	.align		4
        /*0000*/ 	.word	0x00000000
	.align		4
        /*0004*/ 	.word	0xffffffff
	.align		4
        /*0008*/ 	.word	0x00000000
	.align		4
        /*000c*/ 	.word	0xfffffffe
	.align		4
        /*0010*/ 	.word	0x00000000
	.align		4
        /*0014*/ 	.word	0xfffffffd
	.align		4
        /*0018*/ 	.word	0x00000000
	.align		4
        /*001c*/ 	.word	0xfffffffc


//--------------------- .text.triton_mm           --------------------------
	.section	.text.triton_mm,"ax",@progbits
	.sectionflags	@"SHF_BARRIERS=1"
	.align	128
        .global         triton_mm
        .type           triton_mm,@function
        .size           triton_mm,(.L_x_2 - triton_mm)
        .other          triton_mm,@"STO_CUDA_ENTRY STV_DEFAULT"
triton_mm:
.text.triton_mm:
[----:B------:R-:W1:Y:S02]  /*0000*/  LDC R1, c[0x0][0x28] ;  /* 0x00000a00ff017b82 */ /* 0x000e640000000800 */
[----:B------:R-:W2:Y:S01]  /*0010*/  LDC R7, c[0x0][0x228] ;  /* 0x00008a00ff077b82 */ /* 0x000ea20000000800 */
[----:B------:R-:W-:-:S04]  /*0020*/  IMAD.MOV.U32 R0, RZ, RZ, 0xc00 ;  /* 0x00000c00ff007424 */ /* 0x000fc800078e00ff */
[----:B--2---:R-:W-:-:S05]  /*0030*/  IMAD R0, R7, R0, 0xc00000 ;  /* 0x00c0000007007424 */ /* 0x004fca00078e0200 */
[----:B------:R-:W-:-:S13]  /*0040*/  ISETP.NE.AND P0, PT, R0, RZ, PT ;  /* 0x000000ff0000720c */ /* 0x000fda0003f05270 */
[----:B------:R-:W-:Y:S05]  /*0050*/  @!P0 EXIT ;  /* 0x000000000000894d */ /* 0x000fea0003800000 */
[----:B------:R-:W2:Y:S01]  /*0060*/  S2R R4, SR_CTAID.X ;  /* 0x0000000000047919 */ /* 0x000ea20000002500 */
[----:B------:R-:W-:Y:S01]  /*0070*/  VIADD R0, R7, 0x103f ;  /* 0x0000103f07007836 */ /* 0x000fe20000000000 */
[----:B------:R-:W3:Y:S01]  /*0080*/  S2UR UR4, SR_CgaCtaId ;  /* 0x00000000000479c3 */ /* 0x000ee20000008800 */
[----:B------:R-:W-:Y:S01]  /*0090*/  UMOV UR10, 0x400 ;  /* 0x00000400000a7882 */ /* 0x000fe20000000000 */
[----:B------:R-:W-:Y:S01]  /*00a0*/  ULDC.64 UR14, c[0x0][0x208] ;  /* 0x00008200000e7ab9 */ /* 0x000fe20000000a00 */
[----:B------:R-:W-:Y:S01]  /*00b0*/  UMOV UR12, 0x2 ;  /* 0x00000002000c7882 */ /* 0x000fe20000000000 */
[----:B------:R-:W-:Y:S01]  /*00c0*/  SHF.R.S32.HI R3, RZ, 0x1f, R0 ;  /* 0x0000001fff037819 */ /* 0x000fe20000011400 */
[----:B------:R-:W-:Y:S01]  /*00d0*/  UMOV UR11, 0xffffffff ;  /* 0xffffffff000b7882 */ /* 0x000fe20000000000 */
[----:B------:R-:W-:Y:S01]  /*00e0*/  UMOV UR6, URZ ;  /* 0x0000003f00067c82 */ /* 0x000fe20008000000 */
[----:B------:R-:W-:Y:S01]  /*00f0*/  UMOV UR7, URZ ;  /* 0x0000003f00077c82 */ /* 0x000fe20008000000 */
[----:B------:R-:W-:Y:S01]  /*0100*/  LEA.HI R3, R3, R0, RZ, 0x6 ;  /* 0x0000000003037211 */ /* 0x000fe200078f30ff */
[----:B---3--:R-:W-:-:S04]  /*0110*/  UPRMT UR10, UR4, 0x654, UR10 ;  /* 0x00000654040a7896 */ /* 0x008fc8000800000a */
[----:B------:R-:W-:Y:S01]  /*0120*/  UIADD3 UR13, UR10, 0x10000, URZ ;  /* 0x000100000a0d7890 */ /* 0x000fe2000fffe03f */
[C---:B--2---:R-:W-:Y:S01]  /*0130*/  IMAD.HI R2, R4.reuse, 0x2aaaaaab, RZ ;  /* 0x2aaaaaab04027827 */ /* 0x044fe200078e02ff */
[----:B------:R-:W-:Y:S02]  /*0140*/  IABS R25, R4 ;  /* 0x0000000400197213 */ /* 0x000fe40000000000 */
[----:B------:R-:W-:Y:S02]  /*0150*/  ISETP.GE.AND P2, PT, R4, RZ, PT ;  /* 0x000000ff0400720c */ /* 0x000fe40003f46270 */
[----:B------:R-:W-:-:S04]  /*0160*/  SHF.R.U32.HI R5, RZ, 0x1f, R2 ;  /* 0x0000001fff057819 */ /* 0x000fc80000011602 */
[----:B------:R-:W-:-:S05]  /*0170*/  LEA.HI.SX32 R5, R2, R5, 0x1b ;  /* 0x0000000502057211 */ /* 0x000fca00078fdaff */
[C---:B------:R-:W-:Y:S02]  /*0180*/  IMAD.SHL.U32 R28, R5.reuse, 0x8, RZ ;  /* 0x00000008051c7824 */ /* 0x040fe400078e00ff */
[----:B------:R-:W-:-:S03]  /*0190*/  IMAD R5, R5, -0xc0, R4 ;  /* 0xffffff4005057824 */ /* 0x000fc600078e0204 */
[----:B------:R-:W-:Y:S02]  /*01a0*/  LEA.HI.SX32 R3, R3, -R28, 0x1a ;  /* 0x8000001c03037211 */ /* 0x000fe400078fd2ff */
[----:B------:R-:W-:Y:S02]  /*01b0*/  IABS R10, R5 ;  /* 0x00000005000a7213 */ /* 0x000fe40000000000 */
[----:B------:R-:W-:-:S04]  /*01c0*/  VIMNMX R20, R3, 0x8, PT ;  /* 0x0000000803147848 */ /* 0x000fc80003fe0100 */
[-C--:B------:R-:W-:Y:S02]  /*01d0*/  IABS R8, R20.reuse ;  /* 0x0000001400087213 */ /* 0x080fe40000000000 */
[-C--:B------:R-:W-:Y:S02]  /*01e0*/  IABS R6, R20.reuse ;  /* 0x0000001400067213 */ /* 0x080fe40000000000 */
[----:B------:R-:W2:Y:S01]  /*01f0*/  I2F.RP R0, R8 ;  /* 0x0000000800007306 */ /* 0x000ea20000209400 */
[-C--:B------:R-:W-:Y:S02]  /*0200*/  LOP3.LUT R5, R5, R20.reuse, RZ, 0x3c, !PT ;  /* 0x0000001405057212 */ /* 0x080fe400078e3cff */
[----:B------:R-:W-:Y:S01]  /*0210*/  IMAD.MOV R6, RZ, RZ, -R6 ;  /* 0x000000ffff067224 */ /* 0x000fe200078e0a06 */
[----:B------:R-:W-:Y:S02]  /*0220*/  LOP3.LUT R30, RZ, R20, RZ, 0x33, !PT ;  /* 0x00000014ff1e7212 */ /* 0x000fe400078e33ff */
[----:B------:R-:W-:-:S02]  /*0230*/  ISETP.GE.AND P4, PT, R5, RZ, PT ;  /* 0x000000ff0500720c */ /* 0x000fc40003f86270 */
[----:B--2---:R-:W2:Y:S02]  /*0240*/  MUFU.RCP R0, R0 ;  /* 0x0000000000007308 */ /* 0x004ea40000001000 */
[----:B--2---:R-:W-:Y:S02]  /*0250*/  VIADD R2, R0, 0xffffffe ;  /* 0x0ffffffe00027836 */ /* 0x004fe40000000000 */
[----:B------:R-:W2:Y:S04]  /*0260*/  S2R R0, SR_TID.X ;  /* 0x0000000000007919 */ /* 0x000ea80000002100 */
[----:B------:R3:W4:Y:S02]  /*0270*/  F2I.FTZ.U32.TRUNC.NTZ R3, R2 ;  /* 0x0000000200037305 */ /* 0x000724000021f000 */
[----:B---3--:R-:W-:-:S02]  /*0280*/  IMAD.MOV.U32 R2, RZ, RZ, RZ ;  /* 0x000000ffff027224 */ /* 0x008fc400078e00ff */
[----:B----4-:R-:W-:-:S04]  /*0290*/  IMAD.MOV R9, RZ, RZ, -R3 ;  /* 0x000000ffff097224 */ /* 0x010fc800078e0a03 */
[----:B------:R-:W-:-:S04]  /*02a0*/  IMAD R9, R9, R8, RZ ;  /* 0x0000000809097224 */ /* 0x000fc800078e02ff */
[----:B------:R-:W-:-:S06]  /*02b0*/  IMAD.HI.U32 R3, R3, R9, R2 ;  /* 0x0000000903037227 */ /* 0x000fcc00078e0002 */
[C---:B------:R-:W-:Y:S01]  /*02c0*/  IMAD.HI.U32 R2, R3.reuse, R25, RZ ;  /* 0x0000001903027227 */ /* 0x040fe200078e00ff */
[--C-:B--2---:R-:W-:Y:S02]  /*02d0*/  SHF.R.U32.HI R32, RZ, 0x4, R0.reuse ;  /* 0x00000004ff207819 */ /* 0x104fe40000011600 */
[--C-:B------:R-:W-:Y:S01]  /*02e0*/  SHF.R.U32.HI R160, RZ, 0x5, R0.reuse ;  /* 0x00000005ffa07819 */ /* 0x100fe20000011600 */
[----:B------:R-:W-:Y:S01]  /*02f0*/  IMAD.HI.U32 R19, R3, R10, RZ ;  /* 0x0000000a03137227 */ /* 0x000fe200078e00ff */
[----:B------:R-:W-:Y:S02]  /*0300*/  SHF.R.U32.HI R3, RZ, 0x4, R0 ;  /* 0x00000004ff037819 */ /* 0x000fe40000011600 */
[----:B------:R-:W-:Y:S01]  /*0310*/  SGXT.U32 R32, R32, 0x3 ;  /* 0x000000032020781a */ /* 0x000fe20000000000 */
[-C--:B------:R-:W-:Y:S02]  /*0320*/  IMAD R25, R2, R6.reuse, R25 ;  /* 0x0000000602197224 */ /* 0x080fe400078e0219 */
[----:B------:R-:W-:Y:S01]  /*0330*/  IMAD R6, R19, R6, R10 ;  /* 0x0000000613067224 */ /* 0x000fe200078e020a */
[----:B------:R-:W-:Y:S01]  /*0340*/  LOP3.LUT R9, R32, 0x28, RZ, 0xfc, !PT ;  /* 0x0000002820097812 */ /* 0x000fe200078efcff */
[----:B------:R-:W-:Y:S01]  /*0350*/  VIADD R2, R7, 0x1000 ;  /* 0x0000100007027836 */ /* 0x000fe20000000000 */
[----:B------:R-:W-:Y:S01]  /*0360*/  ISETP.GT.U32.AND P0, PT, R8, R25, PT ;  /* 0x000000190800720c */ /* 0x000fe20003f04070 */
[----:B------:R-:W-:Y:S01]  /*0370*/  IMAD.SHL.U32 R4, R0, 0x8, RZ ;  /* 0x0000000800047824 */ /* 0x000fe200078e00ff */
[----:B------:R-:W-:-:S02]  /*0380*/  ISETP.GT.U32.AND P3, PT, R8, R6, PT ;  /* 0x000000060800720c */ /* 0x000fc40003f64070 */
[----:B------:R-:W-:Y:S02]  /*0390*/  IABS R24, R2 ;  /* 0x0000000200187213 */ /* 0x000fe40000000000 */
[----:B------:R-:W-:Y:S02]  /*03a0*/  LOP3.LUT R5, R4, 0x40, RZ, 0xc0, !PT ;  /* 0x0000004004057812 */ /* 0x000fe400078ec0ff */
[----:B------:R-:W2:Y:S01]  /*03b0*/  I2F.RP R17, R24 ;  /* 0x0000001800117306 */ /* 0x000ea20000209400 */
[C---:B------:R-:W-:Y:S02]  /*03c0*/  LOP3.LUT R7, R32.reuse, 0x18, RZ, 0xfc, !PT ;  /* 0x0000001820077812 */ /* 0x040fe400078efcff */
[----:B------:R-:W-:Y:S01]  /*03d0*/  IMAD.SHL.U32 R90, R5, 0x40, RZ ;  /* 0x00000040055a7824 */ /* 0x000fe200078e00ff */
[C---:B------:R-:W-:Y:S01]  /*03e0*/  LOP3.LUT R11, R32.reuse, 0x38, RZ, 0xfc, !PT ;  /* 0x00000038200b7812 */ /* 0x040fe200078efcff */
[--C-:B------:R-:W-:Y:S01]  /*03f0*/  @!P0 IMAD.IADD R25, R25, 0x1, -R8.reuse ;  /* 0x0000000119198824 */ /* 0x100fe200078e0a08 */
[----:B------:R-:W-:Y:S01]  /*0400*/  LOP3.LUT R13, R32, 0x48, RZ, 0xfc, !PT ;  /* 0x00000048200d7812 */ /* 0x000fe200078efcff */
[----:B------:R-:W-:Y:S01]  /*0410*/  @!P3 IMAD.IADD R6, R6, 0x1, -R8 ;  /* 0x000000010606b824 */ /* 0x000fe200078e0a08 */
[----:B------:R-:W-:Y:S01]  /*0420*/  LOP3.LUT R10, R32, 0x30, RZ, 0xfc, !PT ;  /* 0x00000030200a7812 */ /* 0x000fe200078efcff */
[----:B------:R-:W-:Y:S01]  /*0430*/  IMAD.SHL.U32 R26, R5, 0x80, RZ ;  /* 0x00000080051a7824 */ /* 0x000fe200078e00ff */
[----:B------:R-:W-:Y:S01]  /*0440*/  ISETP.GT.U32.AND P1, PT, R8, R25, PT ;  /* 0x000000190800720c */ /* 0x000fe20003f24070 */
[----:B------:R-:W-:Y:S01]  /*0450*/  @!P3 VIADD R19, R19, 0x1 ;  /* 0x000000011313b836 */ /* 0x000fe20000000000 */
[----:B------:R-:W-:-:S02]  /*0460*/  ISETP.GE.U32.AND P0, PT, R6, R8, PT ;  /* 0x000000080600720c */ /* 0x000fc40003f06070 */
[----:B------:R-:W-:Y:S01]  /*0470*/  LOP3.LUT R6, R3, R0, RZ, 0x3c, !PT ;  /* 0x0000000003067212 */ /* 0x000fe200078e3cff */
[----:B--2---:R2:W3:Y:S01]  /*0480*/  MUFU.RCP R22, R17 ;  /* 0x0000001100167308 */ /* 0x0044e20000001000 */
[C---:B------:R-:W-:Y:S02]  /*0490*/  LOP3.LUT R5, R32.reuse, 0x8, RZ, 0xfc, !PT ;  /* 0x0000000820057812 */ /* 0x040fe400078efcff */
[----:B------:R-:W-:Y:S01]  /*04a0*/  LOP3.LUT R12, R32, 0x40, RZ, 0xfc, !PT ;  /* 0x00000040200c7812 */ /* 0x000fe200078efcff */
[----:B------:R-:W-:Y:S01]  /*04b0*/  IMAD.SHL.U32 R18, R6, 0x8, RZ ;  /* 0x0000000806127824 */ /* 0x000fe200078e00ff */
[C---:B------:R-:W-:Y:S02]  /*04c0*/  LOP3.LUT R6, R32.reuse, 0x10, RZ, 0xfc, !PT ;  /* 0x0000001020067812 */ /* 0x040fe400078efcff */
[----:B------:R-:W-:Y:S01]  /*04d0*/  LOP3.LUT R14, R32, 0x50, RZ, 0xfc, !PT ;  /* 0x00000050200e7812 */ /* 0x000fe200078efcff */
[----:B------:R-:W-:Y:S01]  /*04e0*/  @!P1 IMAD.IADD R25, R25, 0x1, -R8 ;  /* 0x0000000119199824 */ /* 0x000fe200078e0a08 */
[----:B------:R-:W-:Y:S01]  /*04f0*/  LOP3.LUT R23, R18, 0x38, RZ, 0xc0, !PT ;  /* 0x0000003812177812 */ /* 0x000fe200078ec0ff */
[----:B------:R-:W-:Y:S01]  /*0500*/  @P0 VIADD R19, R19, 0x1 ;  /* 0x0000000113130836 */ /* 0x000fe20000000000 */
[C---:B------:R-:W-:Y:S01]  /*0510*/  LOP3.LUT R8, R32.reuse, 0x20, RZ, 0xfc, !PT ;  /* 0x0000002020087812 */ /* 0x040fe200078efcff */
[----:B------:R-:W-:Y:S01]  /*0520*/  @!P2 IMAD.MOV R25, RZ, RZ, -R25 ;  /* 0x000000ffff19a224 */ /* 0x000fe200078e0a19 */
[C---:B------:R-:W-:Y:S01]  /*0530*/  LOP3.LUT R15, R32.reuse, 0x58, RZ, 0xfc, !PT ;  /* 0x00000058200f7812 */ /* 0x040fe200078efcff */
[--C-:B------:R-:W-:Y:S01]  /*0540*/  IMAD R33, R7, 0x40, R23.reuse ;  /* 0x0000004007217824 */ /* 0x100fe200078e0217 */
[C---:B------:R-:W-:Y:S01]  /*0550*/  LOP3.LUT R16, R32.reuse, 0x60, RZ, 0xfc, !PT ;  /* 0x0000006020107812 */ /* 0x040fe200078efcff */
[--C-:B------:R-:W-:Y:S01]  /*0560*/  IMAD R29, R5, 0x40, R23.reuse ;  /* 0x00000040051d7824 */ /* 0x100fe200078e0217 */
[C---:B--2---:R-:W-:Y:S01]  /*0570*/  LOP3.LUT R17, R32.reuse, 0x68, RZ, 0xfc, !PT ;  /* 0x0000006820117812 */ /* 0x044fe200078efcff */
[--C-:B------:R-:W-:Y:S01]  /*0580*/  IMAD R37, R9, 0x40, R23.reuse ;  /* 0x0000004009257824 */ /* 0x100fe200078e0217 */
[C---:B------:R-:W-:Y:S01]  /*0590*/  LOP3.LUT R18, R32.reuse, 0x70, RZ, 0xfc, !PT ;  /* 0x0000007020127812 */ /* 0x040fe200078efcff */
[--C-:B------:R-:W-:Y:S01]  /*05a0*/  IMAD R39, R11, 0x40, R23.reuse ;  /* 0x000000400b277824 */ /* 0x100fe200078e0217 */
[----:B------:R-:W-:Y:S01]  /*05b0*/  LOP3.LUT R21, R32, 0x78, RZ, 0xfc, !PT ;  /* 0x0000007820157812 */ /* 0x000fe200078efcff */
[--C-:B------:R-:W-:Y:S01]  /*05c0*/  IMAD R7, R13, 0x40, R23.reuse ;  /* 0x000000400d077824 */ /* 0x100fe200078e0217 */
[----:B------:R-:W-:Y:S01]  /*05d0*/  ISETP.NE.AND P0, PT, R20, RZ, PT ;  /* 0x000000ff1400720c */ /* 0x000fe20003f05270 */
[--C-:B------:R-:W-:Y:S01]  /*05e0*/  IMAD R31, R6, 0x40, R23.reuse ;  /* 0x00000040061f7824 */ /* 0x100fe200078e0217 */
[-C--:B------:R-:W-:Y:S01]  /*05f0*/  LOP3.LUT R92, R39, R26.reuse, RZ, 0xfc, !PT ;  /* 0x0000001a275c7212 */ /* 0x080fe200078efcff */
[--C-:B------:R-:W-:Y:S01]  /*0600*/  IMAD R35, R8, 0x40, R23.reuse ;  /* 0x0000004008237824 */ /* 0x100fe200078e0217 */
[----:B------:R-:W-:Y:S01]  /*0610*/  LOP3.LUT R6, R7, R26, RZ, 0xfc, !PT ;  /* 0x0000001a07067212 */ /* 0x000fe200078efcff */
[--C-:B------:R-:W-:Y:S01]  /*0620*/  IMAD R91, R10, 0x40, R23.reuse ;  /* 0x000000400a5b7824 */ /* 0x100fe200078e0217 */
[----:B------:R-:W-:Y:S01]  /*0630*/  SEL R25, R30, R25, !P0 ;  /* 0x000000191e197207 */ /* 0x000fe20004000000 */
[--C-:B------:R-:W-:Y:S01]  /*0640*/  IMAD R5, R12, 0x40, R23.reuse ;  /* 0x000000400c057824 */ /* 0x100fe200078e0217 */
[-C--:B------:R-:W-:Y:S01]  /*0650*/  LOP3.LUT R20, R35, R90.reuse, RZ, 0xfc, !PT ;  /* 0x0000005a23147212 */ /* 0x080fe200078efcff */
[--C-:B------:R-:W-:Y:S01]  /*0660*/  IMAD R9, R14, 0x40, R23.reuse ;  /* 0x000000400e097824 */ /* 0x100fe200078e0217 */
[----:B------:R-:W-:Y:S01]  /*0670*/  LOP3.LUT R88, R91, R90, RZ, 0xfc, !PT ;  /* 0x0000005a5b587212 */ /* 0x000fe200078efcff */
[--C-:B------:R-:W-:Y:S01]  /*0680*/  IMAD R15, R15, 0x40, R23.reuse ;  /* 0x000000400f0f7824 */ /* 0x100fe200078e0217 */
[----:B------:R-:W-:Y:S01]  /*0690*/  LOP3.LUT R5, R5, R26, RZ, 0xfc, !PT ;  /* 0x0000001a05057212 */ /* 0x000fe200078efcff */
[--C-:B------:R-:W-:Y:S01]  /*06a0*/  IMAD R11, R16, 0x40, R23.reuse ;  /* 0x00000040100b7824 */ /* 0x100fe200078e0217 */
[----:B------:R-:W-:Y:S01]  /*06b0*/  LOP3.LUT R16, R31, R90, RZ, 0xfc, !PT ;  /* 0x0000005a1f107212 */ /* 0x000fe200078efcff */
[--C-:B------:R-:W-:Y:S01]  /*06c0*/  IMAD R17, R17, 0x40, R23.reuse ;  /* 0x0000004011117824 */ /* 0x100fe200078e0217 */
[-C--:B------:R-:W-:Y:S01]  /*06d0*/  LOP3.LUT R7, R9, R26.reuse, RZ, 0xfc, !PT ;  /* 0x0000001a09077212 */ /* 0x080fe200078efcff */
[--C-:B------:R-:W-:Y:S01]  /*06e0*/  IMAD R41, R18, 0x40, R23.reuse ;  /* 0x0000004012297824 */ /* 0x100fe200078e0217 */
[-C--:B------:R-:W-:Y:S01]  /*06f0*/  LOP3.LUT R8, R15, R26.reuse, RZ, 0xfc, !PT ;  /* 0x0000001a0f087212 */ /* 0x080fe200078efcff */
[--C-:B------:R-:W-:Y:S01]  /*0700*/  IMAD R93, R21, 0x40, R23.reuse ;  /* 0x00000040155d7824 */ /* 0x100fe200078e0217 */
[-C--:B------:R-:W-:Y:S01]  /*0710*/  LOP3.LUT R10, R17, R26.reuse, RZ, 0xfc, !PT ;  /* 0x0000001a110a7212 */ /* 0x080fe200078efcff */
[----:B------:R-:W-:Y:S01]  /*0720*/  IMAD R13, R32, 0x40, R23 ;  /* 0x00000040200d7824 */ /* 0x000fe200078e0217 */
[-C--:B------:R-:W-:Y:S01]  /*0730*/  LOP3.LUT R17, R31, R26.reuse, RZ, 0xfc, !PT ;  /* 0x0000001a1f117212 */ /* 0x080fe200078efcff */
[----:B------:R-:W-:Y:S01]  /*0740*/  IMAD.MOV.U32 R23, RZ, RZ, R19 ;  /* 0x000000ffff177224 */ /* 0x000fe200078e0013 */
[----:B------:R-:W-:Y:S01]  /*0750*/  LOP3.LUT R9, R11, R26, RZ, 0xfc, !PT ;  /* 0x0000001a0b097212 */ /* 0x000fe200078efcff */
[----:B---3--:R-:W-:Y:S01]  /*0760*/  VIADD R22, R22, 0xffffffe ;  /* 0x0ffffffe16167836 */ /* 0x008fe20000000000 */
[----:B------:R-:W-:Y:S01]  /*0770*/  LOP3.LUT R12, R13, R90, RZ, 0xfc, !PT ;  /* 0x0000005a0d0c7212 */ /* 0x000fe200078efcff */
[----:B------:R-:W-:Y:S01]  /*0780*/  @!P4 IMAD.MOV R23, RZ, RZ, -R23 ;  /* 0x000000ffff17c224 */ /* 0x000fe200078e0a17 */
[-C--:B------:R-:W-:Y:S01]  /*0790*/  LOP3.LUT R11, R41, R26.reuse, RZ, 0xfc, !PT ;  /* 0x0000001a290b7212 */ /* 0x080fe200078efcff */
[----:B------:R-:W2:Y:S01]  /*07a0*/  F2I.FTZ.U32.TRUNC.NTZ R27, R22 ;  /* 0x00000016001b7305 */ /* 0x000ea2000021f000 */
[----:B------:R-:W-:Y:S01]  /*07b0*/  LOP3.LUT R13, R13, R26, RZ, 0xfc, !PT ;  /* 0x0000001a0d0d7212 */ /* 0x000fe200078efcff */
[----:B------:R-:W-:Y:S01]  /*07c0*/  IMAD.IADD R109, R28, 0x1, R25 ;  /* 0x000000011c6d7824 */ /* 0x000fe200078e0219 */
[----:B------:R-:W-:-:S02]  /*07d0*/  SEL R89, R30, R23, !P0 ;  /* 0x000000171e597207 */ /* 0x000fc40004000000 */
[----:B------:R-:W-:Y:S01]  /*07e0*/  LOP3.LUT R14, R29, R90, RZ, 0xfc, !PT ;  /* 0x0000005a1d0e7212 */ /* 0x000fe200078efcff */
[----:B------:R-:W-:Y:S01]  /*07f0*/  IMAD.SHL.U32 R109, R109, 0x40, RZ ;  /* 0x000000406d6d7824 */ /* 0x000fe200078e00ff */
[-C--:B------:R-:W-:Y:S01]  /*0800*/  LOP3.LUT R15, R29, R26.reuse, RZ, 0xfc, !PT ;  /* 0x0000001a1d0f7212 */ /* 0x080fe200078efcff */
[----:B------:R-:W-:Y:S01]  /*0810*/  IMAD.SHL.U32 R89, R89, 0x80, RZ ;  /* 0x0000008059597824 */ /* 0x000fe200078e00ff */
[-C--:B------:R-:W-:Y:S02]  /*0820*/  LOP3.LUT R19, R33, R26.reuse, RZ, 0xfc, !PT ;  /* 0x0000001a21137212 */ /* 0x080fe400078efcff */
[----:B------:R-:W-:Y:S02]  /*0830*/  LOP3.LUT R21, R35, R26, RZ, 0xfc, !PT ;  /* 0x0000001a23157212 */ /* 0x000fe400078efcff */
[----:B------:R-:W-:Y:S01]  /*0840*/  LOP3.LUT R60, R89, R32, RZ, 0xfc, !PT ;  /* 0x00000020593c7212 */ /* 0x000fe200078efcff */
[----:B--2---:R-:W-:Y:S01]  /*0850*/  IMAD.MOV R31, RZ, RZ, -R27 ;  /* 0x000000ffff1f7224 */ /* 0x004fe200078e0a1b */
[----:B------:R-:W-:-:S02]  /*0860*/  LOP3.LUT R23, R37, R26, RZ, 0xfc, !PT ;  /* 0x0000001a25177212 */ /* 0x000fc400078efcff */
[----:B------:R-:W-:Y:S01]  /*0870*/  LOP3.LUT R91, R91, R26, RZ, 0xfc, !PT ;  /* 0x0000001a5b5b7212 */ /* 0x000fe200078efcff */
[----:B------:R-:W-:Y:S01]  /*0880*/  IMAD R31, R31, R24, RZ ;  /* 0x000000181f1f7224 */ /* 0x000fe200078e02ff */
[----:B------:R-:W-:Y:S01]  /*0890*/  LOP3.LUT R93, R93, R26, RZ, 0xfc, !PT ;  /* 0x0000001a5d5d7212 */ /* 0x000fe200078efcff */
[----:B------:R-:W-:Y:S01]  /*08a0*/  IMAD.HI R29, R60, 0x2aaaaaab, RZ ;  /* 0x2aaaaaab3c1d7827 */ /* 0x000fe200078e02ff */
[----:B------:R-:W-:Y:S02]  /*08b0*/  LOP3.LUT R43, R89, 0x8, R32, 0xfe, !PT ;  /* 0x00000008592b7812 */ /* 0x000fe400078efe20 */
[----:B------:R-:W-:Y:S01]  /*08c0*/  LOP3.LUT R45, R89, 0x10, R32, 0xfe, !PT ;  /* 0x00000010592d7812 */ /* 0x000fe200078efe20 */
[----:B------:R-:W-:Y:S01]  /*08d0*/  IMAD.MOV.U32 R26, RZ, RZ, RZ ;  /* 0x000000ffff1a7224 */ /* 0x000fe200078e00ff */
[----:B------:R-:W-:Y:S02]  /*08e0*/  SHF.R.U32.HI R30, RZ, 0x1f, R29 ;  /* 0x0000001fff1e7819 */ /* 0x000fe4000001161d */
[----:B------:R-:W-:Y:S01]  /*08f0*/  LOP3.LUT R47, R89, 0x18, R32, 0xfe, !PT ;  /* 0x00000018592f7812 */ /* 0x000fe200078efe20 */
[----:B------:R-:W-:Y:S01]  /*0900*/  IMAD.HI.U32 R26, R27, R31, R26 ;  /* 0x0000001f1b1a7227 */ /* 0x000fe200078e001a */
[----:B------:R-:W-:-:S02]  /*0910*/  LEA.HI R25, R29, R30, RZ, 0x17 ;  /* 0x0000001e1d197211 */ /* 0x000fc400078fb8ff */
[----:B------:R-:W-:Y:S01]  /*0920*/  LOP3.LUT R49, R89, 0x20, R32, 0xfe, !PT ;  /* 0x0000002059317812 */ /* 0x000fe200078efe20 */
[----:B------:R-:W-:Y:S01]  /*0930*/  IMAD.HI R27, R43, 0x2aaaaaab, RZ ;  /* 0x2aaaaaab2b1b7827 */ /* 0x000fe200078e02ff */
[----:B------:R-:W-:Y:S02]  /*0940*/  LOP3.LUT R57, R89, 0x30, R32, 0xfe, !PT ;  /* 0x0000003059397812 */ /* 0x000fe400078efe20 */
[----:B------:R-:W-:Y:S01]  /*0950*/  LOP3.LUT R51, R89, 0x28, R32, 0xfe, !PT ;  /* 0x0000002859337812 */ /* 0x000fe200078efe20 */
[----:B------:R-:W-:Y:S01]  /*0960*/  IMAD.HI R29, R45, 0x2aaaaaab, RZ ;  /* 0x2aaaaaab2d1d7827 */ /* 0x000fe200078e02ff */
[----:B------:R-:W-:Y:S02]  /*0970*/  SHF.R.U32.HI R28, RZ, 0x1f, R27 ;  /* 0x0000001fff1c7819 */ /* 0x000fe4000001161b */
[----:B------:R-:W-:Y:S01]  /*0980*/  LOP3.LUT R18, R33, R90, RZ, 0xfc, !PT ;  /* 0x0000005a21127212 */ /* 0x000fe200078efcff */
[----:B------:R-:W-:Y:S01]  /*0990*/  IMAD.HI R31, R47, 0x2aaaaaab, RZ ;  /* 0x2aaaaaab2f1f7827 */ /* 0x000fe200078e02ff */
[----:B------:R-:W-:-:S02]  /*09a0*/  LEA.HI R28, R27, R28, RZ, 0x17 ;  /* 0x0000001c1b1c7211 */ /* 0x000fc400078fb8ff */
[----:B------:R-:W-:Y:S01]  /*09b0*/  SHF.R.U32.HI R30, RZ, 0x1f, R29 ;  /* 0x0000001fff1e7819 */ /* 0x000fe2000001161d */
[----:B------:R-:W-:Y:S01]  /*09c0*/  IMAD.HI R33, R49, 0x2aaaaaab, RZ ;  /* 0x2aaaaaab31217827 */ /* 0x000fe200078e02ff */
[----:B------:R-:W-:Y:S02]  /*09d0*/  LOP3.LUT R71, R89, 0x38, R32, 0xfe, !PT ;  /* 0x0000003859477812 */ /* 0x000fe400078efe20 */
[----:B------:R-:W-:Y:S01]  /*09e0*/  SHF.R.U32.HI R34, RZ, 0x1f, R31 ;  /* 0x0000001fff227819 */ /* 0x000fe2000001161f */
[----:B------:R-:W-:Y:S01]  /*09f0*/  IMAD.HI R27, R57, 0x2aaaaaab, RZ ;  /* 0x2aaaaaab391b7827 */ /* 0x000fe200078e02ff */
[----:B------:R-:W-:Y:S02]  /*0a00*/  LOP3.LUT R73, R89, 0x40, R32, 0xfe, !PT ;  /* 0x0000004059497812 */ /* 0x000fe400078efe20 */
[----:B------:R-:W-:Y:S01]  /*0a10*/  LEA.HI R30, R29, R30, RZ, 0x17 ;  /* 0x0000001e1d1e7211 */ /* 0x000fe200078fb8ff */
[----:B------:R-:W-:Y:S01]  /*0a20*/  IMAD.HI R35, R51, 0x2aaaaaab, RZ ;  /* 0x2aaaaaab33237827 */ /* 0x000fe200078e02ff */
[----:B------:R-:W-:-:S02]  /*0a30*/  SHF.R.U32.HI R36, RZ, 0x1f, R33 ;  /* 0x0000001fff247819 */ /* 0x000fc40000011621 */
[----:B------:R-:W-:Y:S01]  /*0a40*/  LEA.HI R34, R31, R34, RZ, 0x17 ;  /* 0x000000221f227211 */ /* 0x000fe200078fb8ff */
[----:B------:R-:W-:Y:S01]  /*0a50*/  IMAD.HI R29, R71, 0x2aaaaaab, RZ ;  /* 0x2aaaaaab471d7827 */ /* 0x000fe200078e02ff */
[----:B------:R-:W-:Y:S02]  /*0a60*/  LOP3.LUT R75, R89, 0x48, R32, 0xfe, !PT ;  /* 0x00000048594b7812 */ /* 0x000fe400078efe20 */
[----:B------:R-:W-:Y:S01]  /*0a70*/  SHF.R.U32.HI R40, RZ, 0x1f, R27 ;  /* 0x0000001fff287819 */ /* 0x000fe2000001161b */
[----:B------:R-:W-:Y:S01]  /*0a80*/  IMAD.HI R31, R73, 0x2aaaaaab, RZ ;  /* 0x2aaaaaab491f7827 */ /* 0x000fe200078e02ff */
[----:B------:R-:W-:Y:S02]  /*0a90*/  LOP3.LUT R79, R89, 0x58, R32, 0xfe, !PT ;  /* 0x00000058594f7812 */ /* 0x000fe400078efe20 */
[----:B------:R-:W-:Y:S01]  /*0aa0*/  SHF.R.U32.HI R38, RZ, 0x1f, R35 ;  /* 0x0000001fff267819 */ /* 0x000fe20000011623 */
[----:B------:R-:W-:Y:S01]  /*0ab0*/  IMAD R43, R28, -0xc00, R43 ;  /* 0xfffff4001c2b7824 */ /* 0x000fe200078e022b */
[----:B------:R-:W-:Y:S01]  /*0ac0*/  LOP3.LUT R77, R89, 0x50, R32, 0xfe, !PT ;  /* 0x00000050594d7812 */ /* 0x000fe200078efe20 */
[----:B------:R-:W-:Y:S01]  /*0ad0*/  IMAD R45, R30, -0xc00, R45 ;  /* 0xfffff4001e2d7824 */ /* 0x000fe200078e022d */
[----:B------:R-:W-:Y:S01]  /*0ae0*/  LEA.HI R36, R33, R36, RZ, 0x17 ;  /* 0x0000002421247211 */ /* 0x000fe200078fb8ff */
[----:B------:R-:W-:Y:S01]  /*0af0*/  IMAD.HI R33, R75, 0x2aaaaaab, RZ ;  /* 0x2aaaaaab4b217827 */ /* 0x000fe200078e02ff */
[----:B------:R-:W-:-:S02]  /*0b00*/  LEA.HI R40, R27, R40, RZ, 0x17 ;  /* 0x000000281b287211 */ /* 0x000fc400078fb8ff */
[----:B------:R-:W-:Y:S01]  /*0b10*/  LEA.HI R38, R35, R38, RZ, 0x17 ;  /* 0x0000002623267211 */ /* 0x000fe200078fb8ff */
[----:B------:R-:W-:Y:S01]  /*0b20*/  IMAD.HI R27, R79, 0x2aaaaaab, RZ ;  /* 0x2aaaaaab4f1b7827 */ /* 0x000fe200078e02ff */
[----:B------:R-:W-:Y:S02]  /*0b30*/  SHF.R.U32.HI R42, RZ, 0x1f, R29 ;  /* 0x0000001fff2a7819 */ /* 0x000fe4000001161d */
[----:B------:R-:W-:Y:S01]  /*0b40*/  LOP3.LUT R81, R89, 0x60, R32, 0xfe, !PT ;  /* 0x0000006059517812 */ /* 0x000fe200078efe20 */
[----:B------:R-:W-:Y:S01]  /*0b50*/  IMAD.HI R35, R77, 0x2aaaaaab, RZ ;  /* 0x2aaaaaab4d237827 */ /* 0x000fe200078e02ff */
[----:B------:R-:W-:Y:S02]  /*0b60*/  SHF.R.U32.HI R44, RZ, 0x1f, R31 ;  /* 0x0000001fff2c7819 */ /* 0x000fe4000001161f */
[----:B------:R-:W-:Y:S01]  /*0b70*/  LOP3.LUT R83, R89, 0x68, R32, 0xfe, !PT ;  /* 0x0000006859537812 */ /* 0x000fe200078efe20 */
[----:B------:R-:W-:Y:S01]  /*0b80*/  IMAD R25, R25, -0xc00, R60 ;  /* 0xfffff40019197824 */ /* 0x000fe200078e023c */
[----:B------:R-:W-:Y:S01]  /*0b90*/  LOP3.LUT R95, R109, R32, RZ, 0xfc, !PT ;  /* 0x000000206d5f7212 */ /* 0x000fe200078efcff */
[----:B------:R-:W-:Y:S01]  /*0ba0*/  IMAD R47, R34, -0xc00, R47 ;  /* 0xfffff400222f7824 */ /* 0x000fe200078e022f */
[----:B------:R-:W-:Y:S01]  /*0bb0*/  LOP3.LUT R97, R109, 0x8, R32, 0xfe, !PT ;  /* 0x000000086d617812 */ /* 0x000fe200078efe20 */
[----:B------:R-:W-:Y:S01]  /*0bc0*/  IMAD R49, R36, -0xc00, R49 ;  /* 0xfffff40024317824 */ /* 0x000fe200078e0231 */
[----:B------:R-:W-:Y:S01]  /*0bd0*/  LOP3.LUT R99, R109, 0x10, R32, 0xfe, !PT ;  /* 0x000000106d637812 */ /* 0x000fe200078efe20 */
[----:B------:R-:W-:Y:S01]  /*0be0*/  IMAD R51, R38, -0xc00, R51 ;  /* 0xfffff40026337824 */ /* 0x000fe200078e0233 */
[----:B------:R-:W-:-:S02]  /*0bf0*/  LOP3.LUT R101, R109, 0x18, R32, 0xfe, !PT ;  /* 0x000000186d657812 */ /* 0x000fc400078efe20 */
[----:B------:R-:W-:Y:S02]  /*0c00*/  LOP3.LUT R103, R109, 0x20, R32, 0xfe, !PT ;  /* 0x000000206d677812 */ /* 0x000fe400078efe20 */
[----:B------:R-:W-:Y:S02]  /*0c10*/  LOP3.LUT R105, R109, 0x28, R32, 0xfe, !PT ;  /* 0x000000286d697812 */ /* 0x000fe400078efe20 */
[----:B------:R-:W-:Y:S02]  /*0c20*/  LOP3.LUT R107, R109, 0x30, R32, 0xfe, !PT ;  /* 0x000000306d6b7812 */ /* 0x000fe400078efe20 */
[----:B------:R-:W-:Y:S01]  /*0c30*/  LEA.HI R42, R29, R42, RZ, 0x17 ;  /* 0x0000002a1d2a7211 */ /* 0x000fe200078fb8ff */
[----:B------:R-:W-:Y:S01]  /*0c40*/  IMAD.HI R29, R81, 0x2aaaaaab, RZ ;  /* 0x2aaaaaab511d7827 */ /* 0x000fe200078e02ff */
[----:B------:R-:W-:Y:S02]  /*0c50*/  LOP3.LUT R85, R89, 0x70, R32, 0xfe, !PT ;  /* 0x0000007059557812 */ /* 0x000fe400078efe20 */
[----:B------:R-:W-:Y:S01]  /*0c60*/  LOP3.LUT R109, R109, 0x38, R32, 0xfe, !PT ;  /* 0x000000386d6d7812 */ /* 0x000fe200078efe20 */
[----:B------:R-:W-:Y:S01]  /*0c70*/  IMAD R71, R42, -0xc00, R71 ;  /* 0xfffff4002a477824 */ /* 0x000fe200078e0247 */
[----:B------:R-:W-:-:S02]  /*0c80*/  LOP3.LUT R87, R89, 0x78, R32, 0xfe, !PT ;  /* 0x0000007859577812 */ /* 0x000fc400078efe20 */
[----:B------:R-:W-:Y:S02]  /*0c90*/  SHF.R.U32.HI R46, RZ, 0x1f, R33 ;  /* 0x0000001fff2e7819 */ /* 0x000fe40000011621 */
[----:B------:R-:W-:Y:S01]  /*0ca0*/  LEA.HI R44, R31, R44, RZ, 0x17 ;  /* 0x0000002c1f2c7211 */ /* 0x000fe200078fb8ff */
[----:B------:R-:W-:Y:S01]  /*0cb0*/  IMAD.HI R31, R83, 0x2aaaaaab, RZ ;  /* 0x2aaaaaab531f7827 */ /* 0x000fe200078e02ff */
[----:B------:R-:W-:Y:S02]  /*0cc0*/  SHF.R.U32.HI R32, RZ, 0x1f, R27 ;  /* 0x0000001fff207819 */ /* 0x000fe4000001161b */
[----:B------:R-:W-:Y:S01]  /*0cd0*/  SHF.R.U32.HI R48, RZ, 0x1f, R35 ;  /* 0x0000001fff307819 */ /* 0x000fe20000011623 */
[----:B------:R-:W-:Y:S01]  /*0ce0*/  IMAD R73, R44, -0xc00, R73 ;  /* 0xfffff4002c497824 */ /* 0x000fe200078e0249 */
[----:B------:R-:W-:Y:S01]  /*0cf0*/  LEA.HI R46, R33, R46, RZ, 0x17 ;  /* 0x0000002e212e7211 */ /* 0x000fe200078fb8ff */
[----:B------:R-:W-:Y:S01]  /*0d00*/  IMAD.HI R33, R85, 0x2aaaaaab, RZ ;  /* 0x2aaaaaab55217827 */ /* 0x000fe200078e02ff */
[----:B------:R-:W-:-:S02]  /*0d10*/  LEA.HI R50, R27, R32, RZ, 0x17 ;  /* 0x000000201b327211 */ /* 0x000fc400078fb8ff */
[----:B------:R-:W-:Y:S01]  /*0d20*/  LEA.HI R48, R35, R48, RZ, 0x17 ;  /* 0x0000003023307211 */ /* 0x000fe200078fb8ff */
[----:B------:R-:W-:Y:S01]  /*0d30*/  IMAD.HI R35, R87, 0x2aaaaaab, RZ ;  /* 0x2aaaaaab57237827 */ /* 0x000fe200078e02ff */
[----:B------:R-:W-:Y:S02]  /*0d40*/  SHF.R.U32.HI R32, RZ, 0x1f, R29 ;  /* 0x0000001fff207819 */ /* 0x000fe4000001161d */
[----:B------:R-:W-:Y:S01]  /*0d50*/  SHF.R.U32.HI R54, RZ, 0x1f, R31 ;  /* 0x0000001fff367819 */ /* 0x000fe2000001161f */
[----:B------:R-:W-:Y:S01]  /*0d60*/  IMAD R79, R50, -0xc00, R79 ;  /* 0xfffff400324f7824 */ /* 0x000fe200078e024f */
[----:B------:R-:W-:Y:S01]  /*0d70*/  LEA.HI R52, R29, R32, RZ, 0x17 ;  /* 0x000000201d347211 */ /* 0x000fe200078fb8ff */
[----:B------:R-:W-:Y:S01]  /*0d80*/  IMAD R75, R46, -0xc00, R75 ;  /* 0xfffff4002e4b7824 */ /* 0x000fe200078e024b */
[----:B------:R-:W-:Y:S01]  /*0d90*/  IABS R27, R2 ;  /* 0x00000002001b7213 */ /* 0x000fe20000000000 */
[----:B------:R-:W-:Y:S01]  /*0da0*/  IMAD R77, R48, -0xc00, R77 ;  /* 0xfffff400304d7824 */ /* 0x000fe200078e024d */
[----:B------:R-:W-:Y:S01]  /*0db0*/  SHF.R.U32.HI R56, RZ, 0x1f, R33 ;  /* 0x0000001fff387819 */ /* 0x000fe20000011621 */
[----:B------:R-:W-:Y:S01]  /*0dc0*/  IMAD R81, R52, -0xc00, R81 ;  /* 0xfffff40034517824 */ /* 0x000fe200078e0251 */
[----:B------:R-:W-:Y:S01]  /*0dd0*/  LEA.HI R54, R31, R54, RZ, 0x17 ;  /* 0x000000361f367211 */ /* 0x000fe200078fb8ff */
[----:B------:R-:W-:Y:S01]  /*0de0*/  IMAD.MOV R41, RZ, RZ, -R27 ;  /* 0x000000ffff297224 */ /* 0x000fe200078e0a1b */
[----:B------:R-:W-:-:S02]  /*0df0*/  IABS R29, R95 ;  /* 0x0000005f001d7213 */ /* 0x000fc40000000000 */
[----:B------:R-:W-:Y:S01]  /*0e00*/  SHF.R.U32.HI R58, RZ, 0x1f, R35 ;  /* 0x0000001fff3a7819 */ /* 0x000fe20000011623 */
[----:B------:R-:W-:Y:S01]  /*0e10*/  IMAD R83, R54, -0xc00, R83 ;  /* 0xfffff40036537824 */ /* 0x000fe200078e0253 */
[----:B------:R-:W-:Y:S01]  /*0e20*/  IABS R31, R97 ;  /* 0x00000061001f7213 */ /* 0x000fe20000000000 */
[C---:B------:R-:W-:Y:S01]  /*0e30*/  IMAD.HI.U32 R27, R26.reuse, R29, RZ ;  /* 0x0000001d1a1b7227 */ /* 0x040fe200078e00ff */
[----:B------:R-:W-:Y:S02]  /*0e40*/  LEA.HI R56, R33, R56, RZ, 0x17 ;  /* 0x0000003821387211 */ /* 0x000fe400078fb8ff */
[----:B------:R-:W-:Y:S01]  /*0e50*/  LEA.HI R58, R35, R58, RZ, 0x17 ;  /* 0x0000003a233a7211 */ /* 0x000fe200078fb8ff */
[C---:B------:R-:W-:Y:S01]  /*0e60*/  IMAD.HI.U32 R28, R26.reuse, R31, RZ ;  /* 0x0000001f1a1c7227 */ /* 0x040fe200078e00ff */
[----:B------:R-:W-:Y:S02]  /*0e70*/  IABS R33, R99 ;  /* 0x0000006300217213 */ /* 0x000fe40000000000 */
[----:B------:R-:W-:Y:S01]  /*0e80*/  IABS R35, R101 ;  /* 0x0000006500237213 */ /* 0x000fe20000000000 */
[----:B------:R-:W-:Y:S01]  /*0e90*/  IMAD R27, R27, R41, R29 ;  /* 0x000000291b1b7224 */ /* 0x000fe200078e021d */
[-C--:B------:R-:W-:Y:S01]  /*0ea0*/  LOP3.LUT R22, R37, R90.reuse, RZ, 0xfc, !PT ;  /* 0x0000005a25167212 */ /* 0x080fe200078efcff */
[----:B------:R-:W-:Y:S01]  /*0eb0*/  IMAD.HI.U32 R30, R26, R33, RZ ;  /* 0x000000211a1e7227 */ /* 0x000fe200078e00ff */
[----:B------:R-:W-:-:S02]  /*0ec0*/  LOP3.LUT R90, R39, R90, RZ, 0xfc, !PT ;  /* 0x0000005a275a7212 */ /* 0x000fc400078efcff */
[----:B------:R-:W-:Y:S01]  /*0ed0*/  IABS R37, R103 ;  /* 0x0000006700257213 */ /* 0x000fe20000000000 */
[----:B------:R-:W-:Y:S01]  /*0ee0*/  IMAD R29, R28, R41, R31 ;  /* 0x000000291c1d7224 */ /* 0x000fe200078e021f */
[----:B------:R-:W-:Y:S01]  /*0ef0*/  IABS R39, R105 ;  /* 0x0000006900277213 */ /* 0x000fe20000000000 */
[----:B------:R-:W-:Y:S01]  /*0f00*/  IMAD.HI.U32 R28, R26, R35, RZ ;  /* 0x000000231a1c7227 */ /* 0x000fe200078e00ff */
[----:B------:R-:W-:Y:S02]  /*0f10*/  IABS R53, R107 ;  /* 0x0000006b00357213 */ /* 0x000fe40000000000 */
[----:B------:R-:W-:Y:S01]  /*0f20*/  IABS R55, R109 ;  /* 0x0000006d00377213 */ /* 0x000fe20000000000 */
[----:B------:R-:W-:Y:S01]  /*0f30*/  IMAD R31, R30, R41, R33 ;  /* 0x000000291e1f7224 */ /* 0x000fe200078e0221 */
[----:B------:R-:W-:Y:S01]  /*0f40*/  ISETP.GT.U32.AND P6, PT, R24, R27, PT ;  /* 0x0000001b1800720c */ /* 0x000fe20003fc4070 */
[----:B------:R-:W-:Y:S01]  /*0f50*/  IMAD R33, R28, R41, R35 ;  /* 0x000000291c217224 */ /* 0x000fe200078e0223 */
[----:B------:R-:W-:Y:S01]  /*0f60*/  ISETP.GT.U32.AND P5, PT, R24, R29, PT ;  /* 0x0000001d1800720c */ /* 0x000fe20003fa4070 */
[----:B------:R-:W-:Y:S01]  /*0f70*/  IMAD.HI.U32 R28, R26, R37, RZ ;  /* 0x000000251a1c7227 */ /* 0x000fe200078e00ff */
[----:B------:R-:W-:-:S02]  /*0f80*/  ISETP.GT.U32.AND P0, PT, R24, R31, PT ;  /* 0x0000001f1800720c */ /* 0x000fc40003f04070 */
[----:B------:R-:W-:Y:S01]  /*0f90*/  ISETP.GT.U32.AND P1, PT, R24, R33, PT ;  /* 0x000000211800720c */ /* 0x000fe20003f24070 */
[----:B------:R-:W-:Y:S01]  /*0fa0*/  IMAD.HI.U32 R30, R26, R39, RZ ;  /* 0x000000271a1e7227 */ /* 0x000fe200078e00ff */
[----:B------:R-:W-:Y:S02]  /*0fb0*/  LOP3.LUT R94, R4, 0x78, RZ, 0xc0, !PT ;  /* 0x00000078045e7812 */ /* 0x000fe400078ec0ff */
[----:B------:R-:W-:Y:S01]  /*0fc0*/  LEA R115, R13, UR10, 0x1 ;  /* 0x0000000a0d737c11 */ /* 0x000fe2000f8e08ff */
[----:B------:R-:W-:Y:S01]  /*0fd0*/  IMAD.HI.U32 R32, R26, R53, RZ ;  /* 0x000000351a207227 */ /* 0x000fe200078e00ff */
[----:B------:R-:W-:Y:S02]  /*0fe0*/  LEA R117, R15, UR10, 0x1 ;  /* 0x0000000a0f757c11 */ /* 0x000fe4000f8e08ff */
[----:B------:R-:W-:Y:S01]  /*0ff0*/  LEA R119, R17, UR10, 0x1 ;  /* 0x0000000a11777c11 */ /* 0x000fe2000f8e08ff */
[-C--:B------:R-:W-:Y:S01]  /*1000*/  IMAD R35, R28, R41.reuse, R37 ;  /* 0x000000291c237224 */ /* 0x080fe200078e0225 */
[----:B------:R-:W-:Y:S01]  /*1010*/  LEA R121, R19, UR10, 0x1 ;  /* 0x0000000a13797c11 */ /* 0x000fe2000f8e08ff */
[----:B------:R-:W-:Y:S01]  /*1020*/  IMAD R37, R30, R41, R39 ;  /* 0x000000291e257224 */ /* 0x000fe200078e0227 */
[----:B------:R-:W-:Y:S01]  /*1030*/  LEA R145, R21, UR10, 0x1 ;  /* 0x0000000a15917c11 */ /* 0x000fe2000f8e08ff */
[----:B------:R-:W-:Y:S01]  /*1040*/  IMAD.HI.U32 R26, R26, R55, RZ ;  /* 0x000000371a1a7227 */ /* 0x000fe200078e00ff */
[----:B------:R-:W-:-:S02]  /*1050*/  ISETP.GT.U32.AND P2, PT, R24, R35, PT ;  /* 0x000000231800720c */ /* 0x000fc40003f44070 */
[----:B------:R-:W-:Y:S01]  /*1060*/  ISETP.GT.U32.AND P3, PT, R24, R37, PT ;  /* 0x000000251800720c */ /* 0x000fe20003f64070 */
[-C--:B------:R-:W-:Y:S01]  /*1070*/  IMAD R39, R32, R41.reuse, R53 ;  /* 0x0000002920277224 */ /* 0x080fe200078e0235 */
[----:B------:R-:W-:Y:S01]  /*1080*/  LEA R147, R23, UR10, 0x1 ;  /* 0x0000000a17937c11 */ /* 0x000fe2000f8e08ff */
[----:B------:R-:W-:Y:S01]  /*1090*/  IMAD R41, R26, R41, R55 ;  /* 0x000000291a297224 */ /* 0x000fe200078e0237 */
[----:B------:R-:W-:Y:S01]  /*10a0*/  LEA R149, R91, UR10, 0x1 ;  /* 0x0000000a5b957c11 */ /* 0x000fe2000f8e08ff */
[--C-:B------:R-:W-:Y:S01]  /*10b0*/  @!P6 IMAD.IADD R27, R27, 0x1, -R24.reuse ;  /* 0x000000011b1be824 */ /* 0x100fe200078e0a18 */
[C---:B------:R-:W-:Y:S01]  /*10c0*/  ISETP.GT.U32.AND P4, PT, R24.reuse, R39, PT ;  /* 0x000000271800720c */ /* 0x040fe20003f84070 */
        /* <DEDUP_REMOVED lines=10> */
[----:B------:R-:W2:Y:S01]  /*1170*/  LDC.64 R54, c[0x0][0x210] ;  /* 0x00008400ff367b82 */ /* 0x000ea20000000a00 */
[C---:B------:R-:W-:Y:S01]  /*1180*/  ISETP.GT.U32.AND P1, PT, R24.reuse, R31, PT ;  /* 0x0000001f1800720c */ /* 0x040fe20003f24070 */
[--C-:B------:R-:W-:Y:S01]  /*1190*/  @!P4 IMAD.IADD R39, R39, 0x1, -R24.reuse ;  /* 0x000000012727c824 */ /* 0x100fe200078e0a18 */
[----:B------:R-:W-:Y:S01]  /*11a0*/  ISETP.GT.U32.AND P4, PT, R24, R37, PT ;  /* 0x000000251800720c */ /* 0x000fe20003f84070 */
[--C-:B------:R-:W-:Y:S01]  /*11b0*/  @!P6 IMAD.IADD R41, R41, 0x1, -R24.reuse ;  /* 0x000000012929e824 */ /* 0x100fe200078e0a18 */
[----:B------:R-:W-:Y:S01]  /*11c0*/  LEA R151, R92, UR10, 0x1 ;  /* 0x0000000a5c977c11 */ /* 0x000fe2000f8e08ff */
[--C-:B------:R-:W-:Y:S01]  /*11d0*/  @!P5 IMAD.IADD R27, R27, 0x1, -R24.reuse ;  /* 0x000000011b1bd824 */ /* 0x100fe200078e0a18 */
[C---:B------:R-:W-:Y:S01]  /*11e0*/  ISETP.GT.U32.AND P6, PT, R24.reuse, R39, PT ;  /* 0x000000271800720c */ /* 0x040fe20003fc4070 */
[--C-:B------:R-:W-:Y:S01]  /*11f0*/  @!P2 IMAD.IADD R33, R33, 0x1, -R24.reuse ;  /* 0x000000012121a824 */ /* 0x100fe200078e0a18 */
[----:B------:R-:W-:Y:S01]  /*1200*/  ISETP.GT.U32.AND P5, PT, R24, R41, PT ;  /* 0x000000291800720c */ /* 0x000fe20003fa4070 */
[--C-:B------:R-:W-:Y:S01]  /*1210*/  @!P0 IMAD.IADD R29, R29, 0x1, -R24.reuse ;  /* 0x000000011d1d8824 */ /* 0x100fe200078e0a18 */
[----:B------:R-:W-:Y:S01]  /*1220*/  ISETP.GE.AND P2, PT, R99, RZ, PT ;  /* 0x000000ff6300720c */ /* 0x000fe20003f46270 */
[--C-:B------:R-:W-:Y:S01]  /*1230*/  @!P3 IMAD.IADD R35, R35, 0x1, -R24.reuse ;  /* 0x000000012323b824 */ /* 0x100fe200078e0a18 */
[----:B------:R-:W-:Y:S01]  /*1240*/  ISETP.GE.AND P0, PT, R95, RZ, PT ;  /* 0x000000ff5f00720c */ /* 0x000fe20003f06270 */
[--C-:B------:R-:W-:Y:S01]  /*1250*/  @!P1 IMAD.IADD R31, R31, 0x1, -R24.reuse ;  /* 0x000000011f1f9824 */ /* 0x100fe200078e0a18 */
[----:B------:R-:W-:Y:S01]  /*1260*/  ISETP.NE.AND P1, PT, R2, RZ, PT ;  /* 0x000000ff0200720c */ /* 0x000fe20003f25270 */
[--C-:B------:R-:W-:Y:S01]  /*1270*/  @!P4 IMAD.IADD R37, R37, 0x1, -R24.reuse ;  /* 0x000000012525c824 */ /* 0x100fe200078e0a18 */
[----:B------:R-:W-:Y:S01]  /*1280*/  ISETP.GE.AND P4, PT, R103, RZ, PT ;  /* 0x000000ff6700720c */ /* 0x000fe20003f86270 */
[----:B------:R-:W-:Y:S01]  /*1290*/  IMAD R53, R40, -0xc00, R57 ;  /* 0xfffff40028357824 */ /* 0x000fe200078e0239 */
[----:B------:R-:W-:Y:S01]  /*12a0*/  ISETP.GE.AND P3, PT, R105, RZ, PT ;  /* 0x000000ff6900720c */ /* 0x000fe20003f66270 */
[--C-:B------:R-:W-:Y:S01]  /*12b0*/  @!P6 IMAD.IADD R39, R39, 0x1, -R24.reuse ;  /* 0x000000012727e824 */ /* 0x100fe200078e0a18 */
[----:B------:R-:W-:Y:S01]  /*12c0*/  ISETP.GE.AND P6, PT, R97, RZ, PT ;  /* 0x000000ff6100720c */ /* 0x000fe20003fc6270 */
[----:B------:R-:W-:Y:S01]  /*12d0*/  @!P5 IMAD.IADD R41, R41, 0x1, -R24 ;  /* 0x000000012929d824 */ /* 0x000fe200078e0a18 */
[----:B------:R-:W-:Y:S01]  /*12e0*/  LOP3.LUT R24, RZ, R2, RZ, 0x33, !PT ;  /* 0x00000002ff187212 */ /* 0x000fe200078e33ff */
[----:B------:R-:W-:Y:S01]  /*12f0*/  @!P2 IMAD.MOV R31, RZ, RZ, -R31 ;  /* 0x000000ffff1fa224 */ /* 0x000fe200078e0a1f */
[----:B------:R-:W-:Y:S01]  /*1300*/  ISETP.GE.AND P5, PT, R101, RZ, PT ;  /* 0x000000ff6500720c */ /* 0x000fe20003fa6270 */
[----:B------:R-:W-:Y:S01]  /*1310*/  @!P0 IMAD.MOV R27, RZ, RZ, -R27 ;  /* 0x000000ffff1b8224 */ /* 0x000fe200078e0a1b */
[----:B------:R-:W-:Y:S01]  /*1320*/  ISETP.GE.AND P0, PT, R109, RZ, PT ;  /* 0x000000ff6d00720c */ /* 0x000fe20003f06270 */
[--C-:B------:R-:W-:Y:S01]  /*1330*/  IMAD R43, R43, 0x3c00, R94.reuse ;  /* 0x00003c002b2b7824 */ /* 0x100fe200078e025e */
[C---:B------:R-:W-:Y:S01]  /*1340*/  SEL R65, R24.reuse, R31, !P1 ;  /* 0x0000001f18417207 */ /* 0x040fe20004800000 */
[----:B------:R-:W-:Y:S01]  /*1350*/  @!P4 IMAD.MOV R35, RZ, RZ, -R35 ;  /* 0x000000ffff23c224 */ /* 0x000fe200078e0a23 */
[----:B------:R-:W3:Y:S01]  /*1360*/  LDC.64 R30, c[0x0][0x218] ;  /* 0x00008600ff1e7b82 */ /* 0x000ee20000000a00 */
[----:B------:R-:W-:Y:S01]  /*1370*/  @!P3 IMAD.MOV R37, RZ, RZ, -R37 ;  /* 0x000000ffff25b224 */ /* 0x000fe200078e0a25 */
[C---:B------:R-:W-:Y:S01]  /*1380*/  SEL R69, R24.reuse, R27, !P1 ;  /* 0x0000001b18457207 */ /* 0x040fe20004800000 */
[----:B------:R-:W-:Y:S01]  /*1390*/  @!P6 IMAD.MOV R29, RZ, RZ, -R29 ;  /* 0x000000ffff1de224 */ /* 0x000fe200078e0a1d */
[----:B------:R-:W-:Y:S01]  /*13a0*/  ISETP.GE.AND P6, PT, R107, RZ, PT ;  /* 0x000000ff6b00720c */ /* 0x000fe20003fc6270 */
[--C-:B------:R-:W-:Y:S01]  /*13b0*/  IMAD R65, R65, 0x3c00, R94.reuse ;  /* 0x00003c0041417824 */ /* 0x100fe200078e025e */
[C---:B------:R-:W-:Y:S01]  /*13c0*/  SEL R61, R24.reuse, R35, !P1 ;  /* 0x00000023183d7207 */ /* 0x040fe20004800000 */
[----:B------:R-:W-:Y:S01]  /*13d0*/  @!P5 IMAD.MOV R33, RZ, RZ, -R33 ;  /* 0x000000ffff21d224 */ /* 0x000fe200078e0a21 */
[C---:B------:R-:W-:Y:S01]  /*13e0*/  SEL R67, R24.reuse, R29, !P1 ;  /* 0x0000001d18437207 */ /* 0x040fe20004800000 */
[----:B------:R-:W-:Y:S01]  /*13f0*/  @!P0 IMAD.MOV R41, RZ, RZ, -R41 ;  /* 0x000000ffff298224 */ /* 0x000fe200078e0a29 */
[C---:B------:R-:W-:Y:S01]  /*1400*/  SEL R59, R24.reuse, R37, !P1 ;  /* 0x00000025183b7207 */ /* 0x040fe20004800000 */
[--C-:B------:R-:W-:Y:S01]  /*1410*/  IMAD R69, R69, 0x3c00, R94.reuse ;  /* 0x00003c0045457824 */ /* 0x100fe200078e025e */
[C---:B------:R-:W-:Y:S01]  /*1420*/  SEL R63, R24.reuse, R33, !P1 ;  /* 0x00000021183f7207 */ /* 0x040fe20004800000 */
[--C-:B------:R-:W-:Y:S01]  /*1430*/  IMAD R67, R67, 0x3c00, R94.reuse ;  /* 0x00003c0043437824 */ /* 0x100fe200078e025e */
[----:B------:R-:W-:Y:S01]  /*1440*/  SEL R41, R24, R41, !P1 ;  /* 0x0000002918297207 */ /* 0x000fe20004800000 */
[--C-:B------:R-:W-:Y:S01]  /*1450*/  IMAD R61, R61, 0x3c00, R94.reuse ;  /* 0x00003c003d3d7824 */ /* 0x100fe200078e025e */
[----:B------:R-:W-:Y:S01]  /*1460*/  LEA R153, R5, UR10, 0x1 ;  /* 0x0000000a05997c11 */ /* 0x000fe2000f8e08ff */
[----:B------:R-:W-:Y:S01]  /*1470*/  @!P6 IMAD.MOV R39, RZ, RZ, -R39 ;  /* 0x000000ffff27e224 */ /* 0x000fe200078e0a27 */
[----:B------:R-:W-:Y:S01]  /*1480*/  LEA R155, R6, UR10, 0x1 ;  /* 0x0000000a069b7c11 */ /* 0x000fe2000f8e08ff */
[--C-:B------:R-:W-:Y:S01]  /*1490*/  IMAD R63, R63, 0x3c00, R94.reuse ;  /* 0x00003c003f3f7824 */ /* 0x100fe200078e025e */
[----:B------:R-:W-:Y:S01]  /*14a0*/  LEA R157, R7, UR10, 0x1 ;  /* 0x0000000a079d7c11 */ /* 0x000fe2000f8e08ff */
[--C-:B------:R-:W-:Y:S01]  /*14b0*/  IMAD R59, R59, 0x3c00, R94.reuse ;  /* 0x00003c003b3b7824 */ /* 0x100fe200078e025e */
[----:B------:R-:W-:Y:S01]  /*14c0*/  SEL R57, R24, R39, !P1 ;  /* 0x0000002718397207 */ /* 0x000fe20004800000 */
[--C-:B------:R-:W-:Y:S01]  /*14d0*/  IMAD R41, R41, 0x3c00, R94.reuse ;  /* 0x00003c0029297824 */ /* 0x100fe200078e025e */
[----:B------:R-:W-:Y:S01]  /*14e0*/  LEA R159, R8, UR10, 0x1 ;  /* 0x0000000a089f7c11 */ /* 0x000fe2000f8e08ff */
[----:B------:R-:W-:Y:S01]  /*14f0*/  IMAD R85, R56, -0xc00, R85 ;  /* 0xfffff40038557824 */ /* 0x000fe200078e0255 */
[----:B------:R-:W-:Y:S01]  /*1500*/  LEA R161, R9, UR10, 0x1 ;  /* 0x0000000a09a17c11 */ /* 0x000fe2000f8e08ff */
[--C-:B------:R-:W-:Y:S01]  /*1510*/  IMAD R57, R57, 0x3c00, R94.reuse ;  /* 0x00003c0039397824 */ /* 0x100fe200078e025e */
[----:B------:R-:W-:Y:S01]  /*1520*/  LEA R163, R10, UR10, 0x1 ;  /* 0x0000000a0aa37c11 */ /* 0x000fe2000f8e08ff */
[--C-:B------:R-:W-:Y:S01]  /*1530*/  IMAD R33, R53, 0x3c00, R94.reuse ;  /* 0x00003c0035217824 */ /* 0x100fe200078e025e */
[----:B------:R-:W-:Y:S01]  /*1540*/  LEA R165, R11, UR10, 0x1 ;  /* 0x0000000a0ba57c11 */ /* 0x000fe2000f8e08ff */
[----:B------:R-:W-:Y:S01]  /*1550*/  IMAD R87, R58, -0xc00, R87 ;  /* 0xfffff4003a577824 */ /* 0x000fe200078e0257 */
[----:B------:R-:W-:Y:S01]  /*1560*/  LEA R72, R93, UR10, 0x1 ;  /* 0x0000000a5d487c11 */ /* 0x000fe2000f8e08ff */
[----:B------:R-:W-:-:S02]  /*1570*/  IMAD R25, R25, 0x3c00, R94 ;  /* 0x00003c0019197824 */ /* 0x000fc400078e025e */
[--C-:B------:R-:W-:Y:S02]  /*1580*/  IMAD R47, R47, 0x3c00, R94.reuse ;  /* 0x00003c002f2f7824 */ /* 0x100fe400078e025e */
[----:B------:R-:W-:Y:S02]  /*1590*/  IMAD R79, R79, 0x3c00, R94 ;  /* 0x00003c004f4f7824 */ /* 0x000fe400078e025e */
[----:B--2---:R-:W-:-:S04]  /*15a0*/  IMAD.WIDE R68, R69, 0x2, R54 ;  /* 0x0000000245447825 */ /* 0x004fc800078e0236 */
[----:B------:R-:W-:Y:S01]  /*15b0*/  IMAD.WIDE R66, R67, 0x2, R54 ;  /* 0x0000000243427825 */ /* 0x000fe200078e0236 */
[----:B------:R-:W-:-:S03]  /*15c0*/  IADD3 R96, P0, R68, 0x300, RZ ;  /* 0x0000030044607810 */ /* 0x000fc60007f1e0ff */
[----:B------:R-:W-:Y:S01]  /*15d0*/  IMAD.WIDE R64, R65, 0x2, R54 ;  /* 0x0000000241407825 */ /* 0x000fe200078e0236 */
[----:B------:R-:W-:-:S03]  /*15e0*/  IADD3 R98, P1, R66, 0x300, RZ ;  /* 0x0000030042627810 */ /* 0x000fc60007f3e0ff */
[----:B------:R-:W-:-:S04]  /*15f0*/  IMAD.WIDE R62, R63, 0x2, R54 ;  /* 0x000000023f3e7825 */ /* 0x000fc800078e0236 */
[----:B------:R-:W-:-:S04]  /*1600*/  IMAD.WIDE R60, R61, 0x2, R54 ;  /* 0x000000023d3c7825 */ /* 0x000fc800078e0236 */
[----:B------:R-:W-:-:S04]  /*1610*/  IMAD.WIDE R58, R59, 0x2, R54 ;  /* 0x000000023b3a7825 */ /* 0x000fc800078e0236 */
[----:B------:R-:W-:-:S04]  /*1620*/  IMAD.WIDE R56, R57, 0x2, R54 ;  /* 0x0000000239387825 */ /* 0x000fc800078e0236 */
[--C-:B------:R-:W-:Y:S02]  /*1630*/  IMAD R45, R45, 0x3c00, R94.reuse ;  /* 0x00003c002d2d7824 */ /* 0x100fe400078e025e */
[--C-:B------:R-:W-:Y:S02]  /*1640*/  IMAD R27, R49, 0x3c00, R94.reuse ;  /* 0x00003c00311b7824 */ /* 0x100fe400078e025e */
[--C-:B------:R-:W-:Y:S01]  /*1650*/  IMAD R39, R73, 0x3c00, R94.reuse ;  /* 0x00003c0049277824 */ /* 0x100fe200078e025e */
[----:B------:R-:W-:Y:S01]  /*1660*/  LEA R73, R12, UR10, 0x1 ;  /* 0x0000000a0c497c11 */ /* 0x000fe2000f8e08ff */
[----:B------:R-:W-:Y:S02]  /*1670*/  IMAD R81, R81, 0x3c00, R94 ;  /* 0x00003c0051517824 */ /* 0x000fe400078e025e */
[----:B------:R-:W-:Y:S02]  /*1680*/  IMAD.WIDE R54, R41, 0x2, R54 ;  /* 0x0000000229367825 */ /* 0x000fe400078e0236 */
[----:B------:R-:W-:Y:S01]  /*1690*/  @!PT LDS RZ, [RZ] ;  /* 0x00000000fffff984 */ /* 0x000fe20000000800 */
[----:B------:R-:W-:Y:S01]  /*16a0*/  @!PT LDS RZ, [RZ] ;  /* 0x00000000fffff984 */ /* 0x000fe20000000800 */
[----:B------:R-:W-:Y:S01]  /*16b0*/  @!PT LDS RZ, [RZ] ;  /* 0x00000000fffff984 */ /* 0x000fe20000000800 */
[----:B------:R-:W-:Y:S02]  /*16c0*/  LDGSTS.E.BYPASS.128 [R73], desc[UR14][R68.64] ;  /* 0x0000000044497fae */ /* 0x000fe4000b901c4e */
[----:B------:R-:W-:-:S02]  /*16d0*/  IMAD R29, R51, 0x3c00, R94 ;  /* 0x00003c00331d7824 */ /* 0x000fc400078e025e */
[--C-:B------:R-:W-:Y:S01]  /*16e0*/  IMAD R37, R75, 0x3c00, R94.reuse ;  /* 0x00003c004b257824 */ /* 0x100fe200078e025e */
[----:B------:R-:W-:Y:S01]  /*16f0*/  LEA R75, R14, UR10, 0x1 ;  /* 0x0000000a0e4b7c11 */ /* 0x000fe2000f8e08ff */
[----:B------:R-:W-:Y:S02]  /*1700*/  IMAD R83, R83, 0x3c00, R94 ;  /* 0x00003c0053537824 */ /* 0x000fe400078e025e */
[----:B---3--:R-:W-:Y:S02]  /*1710*/  IMAD.WIDE R52, R43, 0x2, R30 ;  /* 0x000000022b347825 */ /* 0x008fe400078e021e */
[----:B------:R-:W-:Y:S02]  /*1720*/  LDGSTS.E.BYPASS.128 [R75], desc[UR14][R66.64] ;  /* 0x00000000424b7fae */ /* 0x000fe4000b901c4e */
[--C-:B------:R-:W-:Y:S02]  /*1730*/  IMAD R41, R71, 0x3c00, R94.reuse ;  /* 0x00003c0047297824 */ /* 0x100fe400078e025e */
[--C-:B------:R-:W-:Y:S01]  /*1740*/  IMAD R35, R77, 0x3c00, R94.reuse ;  /* 0x00003c004d237824 */ /* 0x100fe200078e025e */
[----:B------:R-:W-:Y:S01]  /*1750*/  LEA R77, R16, UR10, 0x1 ;  /* 0x0000000a104d7c11 */ /* 0x000fe2000f8e08ff */
[----:B------:R-:W-:-:S02]  /*1760*/  IMAD R85, R85, 0x3c00, R94 ;  /* 0x00003c0055557824 */ /* 0x000fc400078e025e */
[----:B------:R-:W-:Y:S02]  /*1770*/  IMAD.WIDE R42, R33, 0x2, R30 ;  /* 0x00000002212a7825 */ /* 0x000fe400078e021e */
[----:B------:R-:W-:Y:S02]  /*1780*/  LDGSTS.E.BYPASS.128 [R77], desc[UR14][R64.64] ;  /* 0x00000000404d7fae */ /* 0x000fe4000b901c4e */
[----:B------:R-:W-:Y:S02]  /*1790*/  IMAD R87, R87, 0x3c00, R94 ;  /* 0x00003c0057577824 */ /* 0x000fe400078e025e */
[----:B------:R-:W-:-:S04]  /*17a0*/  IMAD.WIDE R70, R25, 0x2, R30 ;  /* 0x0000000219467825 */ /* 0x000fc800078e021e */
[----:B------:R-:W-:-:S04]  /*17b0*/  IMAD.WIDE R48, R47, 0x2, R30 ;  /* 0x000000022f307825 */ /* 0x000fc800078e021e */
[----:B------:R-:W-:Y:S01]  /*17c0*/  IMAD.WIDE R32, R79, 0x2, R30 ;  /* 0x000000024f207825 */ /* 0x000fe200078e021e */
[----:B------:R-:W-:-:S03]  /*17d0*/  LEA R79, R18, UR10, 0x1 ;  /* 0x0000000a124f7c11 */ /* 0x000fc6000f8e08ff */
[--C-:B------:R-:W-:Y:S02]  /*17e0*/  IMAD.WIDE R50, R45, 0x2, R30.reuse ;  /* 0x000000022d327825 */ /* 0x100fe400078e021e */
[----:B------:R-:W-:Y:S02]  /*17f0*/  LDGSTS.E.BYPASS.128 [R79], desc[UR14][R62.64] ;  /* 0x000000003e4f7fae */ /* 0x000fe4000b901c4e */
[----:B------:R-:W-:-:S04]  /*1800*/  IMAD.WIDE R46, R27, 0x2, R30 ;  /* 0x000000021b2e7825 */ /* 0x000fc800078e021e */
[----:B------:R-:W-:Y:S01]  /*1810*/  IMAD.WIDE R24, R81, 0x2, R30 ;  /* 0x0000000251187825 */ /* 0x000fe200078e021e */
[----:B------:R-:W-:-:S03]  /*1820*/  LEA R81, R20, UR10, 0x1 ;  /* 0x0000000a14517c11 */ /* 0x000fc6000f8e08ff */
[--C-:B------:R-:W-:Y:S02]  /*1830*/  IMAD.WIDE R44, R29, 0x2, R30.reuse ;  /* 0x000000021d2c7825 */ /* 0x100fe400078e021e */
[----:B------:R-:W-:Y:S02]  /*1840*/  LDGSTS.E.BYPASS.128 [R81], desc[UR14][R60.64] ;  /* 0x000000003c517fae */ /* 0x000fe4000b901c4e */
[----:B------:R-:W-:Y:S01]  /*1850*/  IMAD.WIDE R26, R83, 0x2, R30 ;  /* 0x00000002531a7825 */ /* 0x000fe200078e021e */
[----:B------:R-:W-:-:S03]  /*1860*/  LEA R83, R22, UR10, 0x1 ;  /* 0x0000000a16537c11 */ /* 0x000fc6000f8e08ff */
[--C-:B------:R-:W-:Y:S01]  /*1870*/  IMAD.WIDE R40, R41, 0x2, R30.reuse ;  /* 0x0000000229287825 */ /* 0x100fe200078e021e */
[----:B------:R-:W-:Y:S01]  /*1880*/  IADD3 R152, P2, R26, 0x300, RZ ;  /* 0x000003001a987810 */ /* 0x000fe20007f5e0ff */
[----:B------:R-:W-:Y:S02]  /*1890*/  LDGSTS.E.BYPASS.128 [R83], desc[UR14][R58.64] ;  /* 0x000000003a537fae */ /* 0x000fe4000b901c4e */
[----:B------:R-:W-:-:S04]  /*18a0*/  IMAD.WIDE R38, R39, 0x2, R30 ;  /* 0x0000000227267825 */ /* 0x000fc800078e021e */
[----:B------:R-:W-:-:S04]  /*18b0*/  IMAD.WIDE R36, R37, 0x2, R30 ;  /* 0x0000000225247825 */ /* 0x000fc800078e021e */
[----:B------:R-:W-:-:S04]  /*18c0*/  IMAD.WIDE R34, R35, 0x2, R30 ;  /* 0x0000000223227825 */ /* 0x000fc800078e021e */
[----:B------:R-:W-:Y:S01]  /*18d0*/  IMAD.WIDE R28, R85, 0x2, R30 ;  /* 0x00000002551c7825 */ /* 0x000fe200078e021e */
[----:B------:R-:W-:-:S03]  /*18e0*/  LEA R85, R88, UR10, 0x1 ;  /* 0x0000000a58557c11 */ /* 0x000fc6000f8e08ff */
[----:B------:R-:W-:Y:S01]  /*18f0*/  IMAD.WIDE R30, R87, 0x2, R30 ;  /* 0x00000002571e7825 */ /* 0x000fe200078e021e */
[----:B------:R-:W-:Y:S01]  /*1900*/  LEA R87, R90, UR10, 0x1 ;  /* 0x0000000a5a577c11 */ /* 0x000fe2000f8e08ff */
[----:B------:R-:W-:Y:S02]  /*1910*/  LDGSTS.E.BYPASS.128 [R85], desc[UR14][R56.64] ;  /* 0x0000000038557fae */ /* 0x000fe4000b901c4e */
[----:B------:R-:W-:Y:S01]  /*1920*/  IMAD.X R100, RZ, RZ, R69, P0 ;  /* 0x000000ffff647224 */ /* 0x000fe200000e0645 */
[----:B------:R-:W-:Y:S01]  /*1930*/  IADD3 R102, P0, R64, 0x300, RZ ;  /* 0x0000030040667810 */ /* 0x000fe20007f1e0ff */
[----:B------:R-:W-:Y:S01]  /*1940*/  LDGSTS.E.BYPASS.128 [R87], desc[UR14][R54.64] ;  /* 0x0000000036577fae */ /* 0x000fe2000b901c4e */
[----:B------:R-:W-:Y:S01]  /*1950*/  IMAD.X R104, RZ, RZ, R67, P1 ;  /* 0x000000ffff687224 */ /* 0x000fe200008e0643 */
[----:B------:R-:W-:Y:S01]  /*1960*/  IADD3 R106, P1, R62, 0x300, RZ ;  /* 0x000003003e6a7810 */ /* 0x000fe20007f3e0ff */
[----:B------:R-:W-:Y:S01]  /*1970*/  IMAD.X R156, RZ, RZ, R27, P2 ;  /* 0x000000ffff9c7224 */ /* 0x000fe200010e061b */
[----:B------:R-:W0:Y:S01]  /*1980*/  LDGDEPBAR ;  /* 0x00000000000079af */ /* 0x000e220000000000 */
[----:B------:R-:W-:Y:S01]  /*1990*/  IMAD.X R108, RZ, RZ, R65, P0 ;  /* 0x000000ffff6c7224 */ /* 0x000fe200000e0641 */
[----:B------:R-:W-:Y:S01]  /*19a0*/  IADD3 R110, P0, R60, 0x300, RZ ;  /* 0x000003003c6e7810 */ /* 0x000fe20007f1e0ff */
[----:B------:R-:W-:Y:S01]  /*19b0*/  IMAD.X R111, RZ, RZ, R63, P1 ;  /* 0x000000ffff6f7224 */ /* 0x000fe200008e063f */
[----:B------:R-:W-:Y:S01]  /*19c0*/  LDGSTS.E.BYPASS.128 [R115+0x10000], desc[UR14][R70.64] ;  /* 0x1000000046737fae */ /* 0x000fe2000b901c4e */
[----:B------:R-:W-:-:S02]  /*19d0*/  IADD3 R112, P1, R58, 0x300, RZ ;  /* 0x000003003a707810 */ /* 0x000fc40007f3e0ff */
[----:B------:R-:W-:Y:S01]  /*19e0*/  IMAD.X R113, RZ, RZ, R61, P0 ;  /* 0x000000ffff717224 */ /* 0x000fe200000e063d */
[----:B------:R-:W-:Y:S01]  /*19f0*/  LDGSTS.E.BYPASS.128 [R117+0x10000], desc[UR14][R52.64] ;  /* 0x1000000034757fae */ /* 0x000fe2000b901c4e */
[----:B------:R-:W-:Y:S01]  /*1a00*/  IADD3 R122, P0, R56, 0x300, RZ ;  /* 0x00000300387a7810 */ /* 0x000fe20007f1e0ff */
[----:B------:R-:W-:Y:S01]  /*1a10*/  IMAD.X R123, RZ, RZ, R59, P1 ;  /* 0x000000ffff7b7224 */ /* 0x000fe200008e063b */
[----:B------:R-:W-:Y:S01]  /*1a20*/  IADD3 R124, P1, R54, 0x300, RZ ;  /* 0x00000300367c7810 */ /* 0x000fe20007f3e0ff */
[----:B------:R-:W-:Y:S02]  /*1a30*/  LDGSTS.E.BYPASS.128 [R119+0x10000], desc[UR14][R50.64] ;  /* 0x1000000032777fae */ /* 0x000fe4000b901c4e */
[----:B------:R-:W-:Y:S01]  /*1a40*/  IMAD.X R125, RZ, RZ, R57, P0 ;  /* 0x000000ffff7d7224 */ /* 0x000fe200000e0639 */
[----:B------:R-:W-:Y:S01]  /*1a50*/  IADD3 R126, P0, R70, 0x300, RZ ;  /* 0x00000300467e7810 */ /* 0x000fe20007f1e0ff */
[----:B------:R-:W-:Y:S01]  /*1a60*/  LDGSTS.E.BYPASS.128 [R121+0x10000], desc[UR14][R48.64] ;  /* 0x1000000030797fae */ /* 0x000fe2000b901c4e */
[----:B------:R-:W-:Y:S01]  /*1a70*/  IMAD.X R127, RZ, RZ, R55, P1 ;  /* 0x000000ffff7f7224 */ /* 0x000fe200008e0637 */
[----:B------:R-:W-:-:S02]  /*1a80*/  IADD3 R128, P1, R52, 0x300, RZ ;  /* 0x0000030034807810 */ /* 0x000fc40007f3e0ff */
[----:B------:R-:W-:Y:S01]  /*1a90*/  LDGSTS.E.BYPASS.128 [R145+0x10000], desc[UR14][R46.64] ;  /* 0x100000002e917fae */ /* 0x000fe2000b901c4e */
[----:B------:R-:W-:Y:S01]  /*1aa0*/  IMAD.X R129, RZ, RZ, R71, P0 ;  /* 0x000000ffff817224 */ /* 0x000fe200000e0647 */
[----:B------:R-:W-:Y:S01]  /*1ab0*/  IADD3 R130, P0, R50, 0x300, RZ ;  /* 0x0000030032827810 */ /* 0x000fe20007f1e0ff */
[----:B------:R-:W-:Y:S01]  /*1ac0*/  IMAD.X R131, RZ, RZ, R53, P1 ;  /* 0x000000ffff837224 */ /* 0x000fe200008e0635 */
[----:B------:R-:W-:Y:S01]  /*1ad0*/  LDGSTS.E.BYPASS.128 [R147+0x10000], desc[UR14][R44.64] ;  /* 0x100000002c937fae */ /* 0x000fe2000b901c4e */
[----:B------:R-:W-:Y:S02]  /*1ae0*/  IADD3 R132, P1, R48, 0x300, RZ ;  /* 0x0000030030847810 */ /* 0x000fe40007f3e0ff */
        /* <DEDUP_REMOVED lines=16> */
[----:B------:R-:W-:-:S03]  /*1bf0*/  IADD3 R144, P1, R36, 0x300, RZ ;  /* 0x0000030024907810 */ /* 0x000fc60007f3e0ff */
[----:B------:R-:W-:Y:S04]  /*1c00*/  LDGSTS.E.BYPASS.128 [R159+0x10000], desc[UR14][R32.64] ;  /* 0x10000000209f7fae */ /* 0x000fe8000b901c4e */
[----:B------:R-:W-:Y:S04]  /*1c10*/  LDGSTS.E.BYPASS.128 [R161+0x10000], desc[UR14][R24.64] ;  /* 0x1000000018a17fae */ /* 0x000fe8000b901c4e */
[----:B------:R-:W-:Y:S04]  /*1c20*/  LDGSTS.E.BYPASS.128 [R163+0x10000], desc[UR14][R26.64] ;  /* 0x100000001aa37fae */ /* 0x000fe8000b901c4e */
[----:B------:R-:W-:Y:S04]  /*1c30*/  LDGSTS.E.BYPASS.128 [R165+0x10000], desc[UR14][R28.64] ;  /* 0x100000001ca57fae */ /* 0x000fe8000b901c4e */
[----:B------:R-:W-:Y:S04]  /*1c40*/  LDGSTS.E.BYPASS.128 [R72+0x10000], desc[UR14][R30.64] ;  /* 0x100000001e487fae */ /* 0x000fe8000b901c4e */
[----:B------:R-:W0:Y:S01]  /*1c50*/  LDGDEPBAR ;  /* 0x00000000000079af */ /* 0x000e220000000000 */
[----:B------:R-:W-:Y:S06]  /*1c60*/  BAR.SYNC.DEFER_BLOCKING 0x0 ;  /* 0x0000000000007b1d */ /* 0x000fec0000010000 */
[----:B------:R-:W-:Y:S01]  /*1c70*/  @!PT LDS RZ, [RZ] ;  /* 0x00000000fffff984 */ /* 0x000fe20000000800 */
[----:B------:R-:W-:Y:S01]  /*1c80*/  @!PT LDS RZ, [RZ] ;  /* 0x00000000fffff984 */ /* 0x000fe20000000800 */
[----:B------:R-:W-:Y:S01]  /*1c90*/  @!PT LDS RZ, [RZ] ;  /* 0x00000000fffff984 */ /* 0x000fe20000000800 */
[----:B------:R-:W-:Y:S04]  /*1ca0*/  LDGSTS.E.BYPASS.128 [R73+0x4000], desc[UR14][R68.64+0x100] ;  /* 0x0400010044497fae */ /* 0x000fe8000b901c4e */
[----:B------:R-:W-:Y:S04]  /*1cb0*/  LDGSTS.E.BYPASS.128 [R75+0x4000], desc[UR14][R66.64+0x100] ;  /* 0x04000100424b7fae */ /* 0x000fe8000b901c4e */
[----:B------:R-:W-:Y:S04]  /*1cc0*/  LDGSTS.E.BYPASS.128 [R77+0x4000], desc[UR14][R64.64+0x100] ;  /* 0x04000100404d7fae */ /* 0x000fe8000b901c4e */
[----:B------:R-:W-:Y:S04]  /*1cd0*/  LDGSTS.E.BYPASS.128 [R79+0x4000], desc[UR14][R62.64+0x100] ;  /* 0x040001003e4f7fae */ /* 0x000fe8000b901c4e */
[----:B------:R-:W-:Y:S04]  /*1ce0*/  LDGSTS.E.BYPASS.128 [R81+0x4000], desc[UR14][R60.64+0x100] ;  /* 0x040001003c517fae */ /* 0x000fe8000b901c4e */
[----:B------:R-:W-:Y:S04]  /*1cf0*/  LDGSTS.E.BYPASS.128 [R83+0x4000], desc[UR14][R58.64+0x100] ;  /* 0x040001003a537fae */ /* 0x000fe8000b901c4e */
[----:B------:R-:W-:Y:S04]  /*1d00*/  LDGSTS.E.BYPASS.128 [R85+0x4000], desc[UR14][R56.64+0x100] ;  /* 0x0400010038557fae */ /* 0x000fe8000b901c4e */
[----:B------:R-:W-:Y:S04]  /*1d10*/  LDGSTS.E.BYPASS.128 [R87+0x4000], desc[UR14][R54.64+0x100] ;  /* 0x0400010036577fae */ /* 0x000fe8000b901c4e */
[----:B------:R-:W0:Y:S04]  /*1d20*/  LDGDEPBAR ;  /* 0x00000000000079af */ /* 0x000e280000000000 */
        /* <DEDUP_REMOVED lines=21> */
[----:B------:R2:W-:Y:S04]  /*1e80*/  LDGSTS.E.BYPASS.128 [R73+0x8000], desc[UR14][R68.64+0x200] ;  /* 0x0800020044497fae */ /* 0x0005e8000b901c4e */
[----:B------:R3:W-:Y:S04]  /*1e90*/  LDGSTS.E.BYPASS.128 [R75+0x8000], desc[UR14][R66.64+0x200] ;  /* 0x08000200424b7fae */ /* 0x0007e8000b901c4e */
[----:B------:R4:W-:Y:S04]  /*1ea0*/  LDGSTS.E.BYPASS.128 [R77+0x8000], desc[UR14][R64.64+0x200] ;  /* 0x08000200404d7fae */ /* 0x0009e8000b901c4e */
[----:B------:R5:W-:Y:S01]  /*1eb0*/  LDGSTS.E.BYPASS.128 [R79+0x8000], desc[UR14][R62.64+0x200] ;  /* 0x080002003e4f7fae */ /* 0x000be2000b901c4e */
[----:B--2---:R-:W-:-:S03]  /*1ec0*/  CS2R R68, SRZ ;  /* 0x0000000000447805 */ /* 0x004fc6000001ff00 */
[----:B------:R2:W-:Y:S01]  /*1ed0*/  LDGSTS.E.BYPASS.128 [R81+0x8000], desc[UR14][R60.64+0x200] ;  /* 0x080002003c517fae */ /* 0x0005e2000b901c4e */
[----:B---3--:R-:W-:Y:S02]  /*1ee0*/  CS2R R66, SRZ ;  /* 0x0000000000427805 */ /* 0x008fe4000001ff00 */
[----:B------:R-:W-:Y:S01]  /*1ef0*/  CS2R R74, SRZ ;  /* 0x00000000004a7805 */ /* 0x000fe2000001ff00 */
[----:B------:R3:W-:Y:S01]  /*1f00*/  LDGSTS.E.BYPASS.128 [R83+0x8000], desc[UR14][R58.64+0x200] ;  /* 0x080002003a537fae */ /* 0x0007e2000b901c4e */
[----:B----4-:R-:W-:Y:S02]  /*1f10*/  CS2R R64, SRZ ;  /* 0x0000000000407805 */ /* 0x010fe4000001ff00 */
[----:B------:R-:W-:Y:S01]  /*1f20*/  CS2R R76, SRZ ;  /* 0x00000000004c7805 */ /* 0x000fe2000001ff00 */
[----:B------:R4:W-:Y:S01]  /*1f30*/  LDGSTS.E.BYPASS.128 [R85+0x8000], desc[UR14][R56.64+0x200] ;  /* 0x0800020038557fae */ /* 0x0009e2000b901c4e */
[----:B-1---5:R-:W-:Y:S02]  /*1f40*/  CS2R R62, SRZ ;  /* 0x00000000003e7805 */ /* 0x022fe4000001ff00 */
[----:B------:R-:W-:Y:S01]  /*1f50*/  CS2R R78, SRZ ;  /* 0x00000000004e7805 */ /* 0x000fe2000001ff00 */
[----:B------:R1:W-:Y:S01]  /*1f60*/  LDGSTS.E.BYPASS.128 [R87+0x8000], desc[UR14][R54.64+0x200] ;  /* 0x0800020036577fae */ /* 0x0003e2000b901c4e */
[----:B--2---:R-:W-:-:S02]  /*1f70*/  CS2R R60, SRZ ;  /* 0x00000000003c7805 */ /* 0x004fc4000001ff00 */
[----:B------:R-:W-:Y:S01]  /*1f80*/  CS2R R80, SRZ ;  /* 0x0000000000507805 */ /* 0x000fe2000001ff00 */
[----:B------:R-:W0:Y:S01]  /*1f90*/  LDGDEPBAR ;  /* 0x00000000000079af */ /* 0x000e220000000000 */
[----:B---3--:R-:W-:Y:S02]  /*1fa0*/  CS2R R58, SRZ ;  /* 0x00000000003a7805 */ /* 0x008fe4000001ff00 */
[----:B------:R-:W-:Y:S01]  /*1fb0*/  CS2R R82, SRZ ;  /* 0x0000000000527805 */ /* 0x000fe2000001ff00 */
[----:B------:R2:W-:Y:S01]  /*1fc0*/  LDGSTS.E.BYPASS.128 [R115+0x20000], desc[UR14][R70.64+0x200] ;  /* 0x2000020046737fae */ /* 0x0005e2000b901c4e */
[----:B----4-:R-:W-:Y:S02]  /*1fd0*/  CS2R R56, SRZ ;  /* 0x0000000000387805 */ /* 0x010fe4000001ff00 */
[----:B------:R-:W-:Y:S01]  /*1fe0*/  CS2R R84, SRZ ;  /* 0x0000000000547805 */ /* 0x000fe2000001ff00 */
[----:B------:R3:W-:Y:S01]  /*1ff0*/  LDGSTS.E.BYPASS.128 [R117+0x20000], desc[UR14][R52.64+0x200] ;  /* 0x2000020034757fae */ /* 0x0007e2000b901c4e */
[----:B-1----:R-:W-:-:S02]  /*2000*/  CS2R R54, SRZ ;  /* 0x0000000000367805 */ /* 0x002fc4000001ff00 */
[----:B------:R-:W-:Y:S01]  /*2010*/  CS2R R86, SRZ ;  /* 0x0000000000567805 */ /* 0x000fe2000001ff00 */
[----:B------:R1:W-:Y:S04]  /*2020*/  LDGSTS.E.BYPASS.128 [R119+0x20000], desc[UR14][R50.64+0x200] ;  /* 0x2000020032777fae */ /* 0x0003e8000b901c4e */
[----:B------:R4:W-:Y:S01]  /*2030*/  LDGSTS.E.BYPASS.128 [R121+0x20000], desc[UR14][R48.64+0x200] ;  /* 0x2000020030797fae */ /* 0x0009e2000b901c4e */
[----:B--2---:R-:W-:-:S03]  /*2040*/  CS2R R70, SRZ ;  /* 0x0000000000467805 */ /* 0x004fc6000001ff00 */
[----:B------:R2:W-:Y:S01]  /*2050*/  LDGSTS.E.BYPASS.128 [R145+0x20000], desc[UR14][R46.64+0x200] ;  /* 0x200002002e917fae */ /* 0x0005e2000b901c4e */
[----:B---3--:R-:W-:-:S03]  /*2060*/  CS2R R52, SRZ ;  /* 0x0000000000347805 */ /* 0x008fc6000001ff00 */
[----:B------:R3:W-:Y:S01]  /*2070*/  LDGSTS.E.BYPASS.128 [R147+0x20000], desc[UR14][R44.64+0x200] ;  /* 0x200002002c937fae */ /* 0x0007e2000b901c4e */
[----:B-1----:R-:W-:-:S03]  /*2080*/  CS2R R50, SRZ ;  /* 0x0000000000327805 */ /* 0x002fc6000001ff00 */
[----:B------:R1:W-:Y:S01]  /*2090*/  LDGSTS.E.BYPASS.128 [R149+0x20000], desc[UR14][R42.64+0x200] ;  /* 0x200002002a957fae */ /* 0x0003e2000b901c4e */
[----:B----4-:R-:W-:-:S03]  /*20a0*/  CS2R R48, SRZ ;  /* 0x0000000000307805 */ /* 0x010fc6000001ff00 */
[----:B------:R4:W-:Y:S01]  /*20b0*/  LDGSTS.E.BYPASS.128 [R151+0x20000], desc[UR14][R40.64+0x200] ;  /* 0x2000020028977fae */ /* 0x0009e2000b901c4e */
[----:B--2---:R-:W-:Y:S01]  /*20c0*/  IMAD.X R145, RZ, RZ, R39, P0 ;  /* 0x000000ffff917224 */ /* 0x004fe200000e0627 */
[----:B------:R-:W-:Y:S02]  /*20d0*/  IADD3 R146, P0, R34, 0x300, RZ ;  /* 0x0000030022927810 */ /* 0x000fe40007f1e0ff */
[----:B------:R-:W-:Y:S01]  /*20e0*/  CS2R R46, SRZ ;  /* 0x00000000002e7805 */ /* 0x000fe2000001ff00 */
[----:B------:R2:W-:Y:S01]  /*20f0*/  LDGSTS.E.BYPASS.128 [R153+0x20000], desc[UR14][R38.64+0x200] ;  /* 0x2000020026997fae */ /* 0x0005e2000b901c4e */
[----:B---3--:R-:W-:Y:S01]  /*2100*/  IMAD.X R147, RZ, RZ, R37, P1 ;  /* 0x000000ffff937224 */ /* 0x008fe200008e0625 */
[----:B------:R-:W-:Y:S02]  /*2110*/  IADD3 R148, P1, R32, 0x300, RZ ;  /* 0x0000030020947810 */ /* 0x000fe40007f3e0ff */
[----:B------:R-:W-:Y:S01]  /*2120*/  CS2R R44, SRZ ;  /* 0x00000000002c7805 */ /* 0x000fe2000001ff00 */
[----:B------:R3:W-:Y:S01]  /*2130*/  LDGSTS.E.BYPASS.128 [R155+0x20000], desc[UR14][R36.64+0x200] ;  /* 0x20000200249b7fae */ /* 0x0007e2000b901c4e */
[----:B-1----:R-:W-:Y:S01]  /*2140*/  IMAD.X R149, RZ, RZ, R35, P0 ;  /* 0x000000ffff957224 */ /* 0x002fe200000e0623 */
[----:B------:R-:W-:-:S02]  /*2150*/  IADD3 R150, P0, R24, 0x300, RZ ;  /* 0x0000030018967810 */ /* 0x000fc40007f1e0ff */
[----:B------:R-:W-:Y:S01]  /*2160*/  CS2R R42, SRZ ;  /* 0x00000000002a7805 */ /* 0x000fe2000001ff00 */
[----:B------:R1:W-:Y:S01]  /*2170*/  LDGSTS.E.BYPASS.128 [R157+0x20000], desc[UR14][R34.64+0x200] ;  /* 0x20000200229d7fae */ /* 0x0003e2000b901c4e */
[----:B----4-:R-:W-:Y:S01]  /*2180*/  IMAD.X R151, RZ, RZ, R33, P1 ;  /* 0x000000ffff977224 */ /* 0x010fe200008e0621 */
[----:B------:R-:W-:Y:S02]  /*2190*/  IADD3 R154, P1, R28, 0x300, RZ ;  /* 0x000003001c9a7810 */ /* 0x000fe40007f3e0ff */
[----:B------:R-:W-:Y:S01]  /*21a0*/  CS2R R40, SRZ ;  /* 0x0000000000287805 */ /* 0x000fe2000001ff00 */
[----:B------:R4:W-:Y:S01]  /*21b0*/  LDGSTS.E.BYPASS.128 [R159+0x20000], desc[UR14][R32.64+0x200] ;  /* 0x20000200209f7fae */ /* 0x0009e2000b901c4e */
[----:B--2---:R-:W-:Y:S01]  /*21c0*/  IMAD.X R153, RZ, RZ, R25, P0 ;  /* 0x000000ffff997224 */ /* 0x004fe200000e0619 */
[----:B------:R-:W-:Y:S02]  /*21d0*/  CS2R R38, SRZ ;  /* 0x0000000000267805 */ /* 0x000fe4000001ff00 */
[----:B------:R2:W-:Y:S01]  /*21e0*/  LDGSTS.E.BYPASS.128 [R161+0x20000], desc[UR14][R24.64+0x200] ;  /* 0x2000020018a17fae */ /* 0x0005e2000b901c4e */
[----:B---3--:R-:W-:-:S02]  /*21f0*/  IADD3 R155, P0, R30, 0x300, RZ ;  /* 0x000003001e9b7810 */ /* 0x008fc40007f1e0ff */
[----:B------:R-:W-:Y:S01]  /*2200*/  CS2R R36, SRZ ;  /* 0x0000000000247805 */ /* 0x000fe2000001ff00 */
[----:B------:R3:W-:Y:S01]  /*2210*/  LDGSTS.E.BYPASS.128 [R163+0x20000], desc[UR14][R26.64+0x200] ;  /* 0x200002001aa37fae */ /* 0x0007e2000b901c4e */
[----:B-1----:R-:W-:Y:S01]  /*2220*/  IMAD.X R157, RZ, RZ, R29, P1 ;  /* 0x000000ffff9d7224 */ /* 0x002fe200008e061d */
[----:B------:R-:W-:Y:S01]  /*2230*/  CS2R R34, SRZ ;  /* 0x0000000000227805 */ /* 0x000fe2000001ff00 */
[----:B------:R-:W-:Y:S01]  /*2240*/  IMAD.X R158, RZ, RZ, R31, P0 ;  /* 0x000000ffff9e7224 */ /* 0x000fe200000e061f */
[----:B------:R1:W-:Y:S01]  /*2250*/  LDGSTS.E.BYPASS.128 [R165+0x20000], desc[UR14][R28.64+0x200] ;  /* 0x200002001ca57fae */ /* 0x0003e2000b901c4e */
[----:B----4-:R-:W-:Y:S02]  /*2260*/  CS2R R32, SRZ ;  /* 0x0000000000207805 */ /* 0x010fe4000001ff00 */
[----:B------:R-:W-:Y:S01]  /*2270*/  LOP3.LUT R159, R160, 0x7fffffc, RZ, 0xc0, !PT ;  /* 0x07fffffca09f7812 */ /* 0x000fe200078ec0ff */
[----:B------:R4:W-:Y:S01]  /*2280*/  LDGSTS.E.BYPASS.128 [R72+0x20000], desc[UR14][R30.64+0x200] ;  /* 0x200002001e487fae */ /* 0x0009e2000b901c4e */
[----:B--2---:R-:W-:Y:S01]  /*2290*/  IMAD.MOV.U32 R161, RZ, RZ, -0x80 ;  /* 0xffffff80ffa17424 */ /* 0x004fe200078e00ff */
[----:B------:R-:W-:-:S02]  /*22a0*/  CS2R R24, SRZ ;  /* 0x0000000000187805 */ /* 0x000fc4000001ff00 */
[----:B------:R-:W0:Y:S01]  /*22b0*/  LDGDEPBAR ;  /* 0x00000000000079af */ /* 0x000e220000000000 */
[----:B---3--:R-:W-:Y:S02]  /*22c0*/  CS2R R26, SRZ ;  /* 0x00000000001a7805 */ /* 0x008fe4000001ff00 */
[----:B-1----:R-:W-:Y:S02]  /*22d0*/  CS2R R28, SRZ ;  /* 0x00000000001c7805 */ /* 0x002fe4000001ff00 */
[----:B----4-:R-:W-:Y:S02]  /*22e0*/  CS2R R30, SRZ ;  /* 0x00000000001e7805 */ /* 0x010fe4000001ff00 */
[----:B------:R-:W-:-:S07]  /*22f0*/  CS2R R72, SRZ ;  /* 0x0000000000487805 */ /* 0x000fce000001ff00 */
.L_x_0:
[----:B------:R-:W1:Y:S01]  /*2300*/  SHFL.IDX PT, R114, R159, RZ, 0x1f ;  /* 0x00001fff9f727589 */ /* 0x000e6200000e0000 */
[----:B------:R-:W-:Y:S01]  /*2310*/  UIADD3 UR11, UR11, 0x1, URZ ;  /* 0x000000010b0b7890 */ /* 0x000fe2000fffe03f */
[----:B------:R-:W-:-:S04]  /*2320*/  DEPBAR.LE SB0, 0x4 ;  /* 0x000081000000791a */ /* 0x000fc80000000000 */
[----:B------:R-:W-:Y:S01]  /*2330*/  UISETP.GE.AND UP0, UPT, UR11, 0x4, UPT ;  /* 0x000000040b00788c */ /* 0x000fe2000bf06270 */
[----:B------:R-:W-:Y:S01]  /*2340*/  BAR.SYNC.DEFER_BLOCKING 0x0 ;  /* 0x0000000000007b1d */ /* 0x000fe20000010000 */
[----:B------:R-:W-:Y:S01]  /*2350*/  UIADD3 UR12, UR12, 0x1, URZ ;  /* 0x000000010c0c7890 */ /* 0x000fe2000fffe03f */
[----:B------:R-:W-:Y:S01]  /*2360*/  IADD3 R118, P1, R96, UR6, RZ ;  /* 0x0000000660767c10 */ /* 0x000fe2000ff3e0ff */
[----:B------:R-:W-:Y:S01]  /*2370*/  USEL UR11, UR11, URZ, !UP0 ;  /* 0x0000003f0b0b7287 */ /* 0x000fe2000c000000 */
[----:B------:R-:W-:Y:S02]  /*2380*/  VIADD R161, R161, 0x80 ;  /* 0x00000080a1a17836 */ /* 0x000fe40000000000 */
[----:B------:R-:W-:Y:S01]  /*2390*/  UMOV UR19, 0x40000040 ;  /* 0x4000004000137882 */ /* 0x000fe20000000000 */
[----:B------:R-:W-:Y:S01]  /*23a0*/  ULEA UR4, UR11, UR10, 0xe ;  /* 0x0000000a0b047291 */ /* 0x000fe2000f8e703f */
[----:B------:R-:W-:Y:S02]  /*23b0*/  IADD3.X R119, R100, UR7, RZ, P1, !PT ;  /* 0x0000000764777c10 */ /* 0x000fe40008ffe4ff */
[----:B------:R-:W-:Y:S01]  /*23c0*/  IADD3 R120, P1, R98, UR6, RZ ;  /* 0x0000000662787c10 */ /* 0x000fe2000ff3e0ff */
[----:B------:R-:W-:Y:S01]  /*23d0*/  USHF.R.U32.HI UR8, URZ, 0x4, UR4 ;  /* 0x000000043f087899 */ /* 0x000fe20008011604 */
[----:B------:R-:W-:Y:S01]  /*23e0*/  ISETP.GE.U32.AND P0, PT, R161, 0x3a80, PT ;  /* 0x00003a80a100780c */ /* 0x000fe20003f06070 */
[----:B------:R-:W-:Y:S01]  /*23f0*/  ULEA UR4, UR11, UR13, 0xf ;  /* 0x0000000d0b047291 */ /* 0x000fe2000f8e783f */
[----:B------:R-:W-:Y:S01]  /*2400*/  IADD3.X R121, R104, UR7, RZ, P1, !PT ;  /* 0x0000000768797c10 */ /* 0x000fe20008ffe4ff */
[----:B------:R-:W-:Y:S01]  /*2410*/  ULOP3.LUT UR8, UR8, 0x3fff, URZ, 0xc0, !UPT ;  /* 0x00003fff08087892 */ /* 0x000fe2000f8ec03f */
[----:B------:R-:W-:Y:S01]  /*2420*/  IADD3 R116, P1, R102, UR6, RZ ;  /* 0x0000000666747c10 */ /* 0x000fe2000ff3e0ff */
[----:B------:R-:W-:Y:S01]  /*2430*/  USHF.R.U32.HI UR4, URZ, 0x4, UR4 ;  /* 0x000000043f047899 */ /* 0x000fe20008011604 */
[----:B-1----:R-:W-:-:S02]  /*2440*/  R2UR UR5, R114 ;  /* 0x00000000720572ca */ /* 0x002fc400000e0000 */
[----:B------:R-:W-:Y:S01]  /*2450*/  IADD3.X R117, R108, UR7, RZ, P1, !PT ;  /* 0x000000076c757c10 */ /* 0x000fe20008ffe4ff */
[----:B------:R-:W-:Y:S01]  /*2460*/  ULOP3.LUT UR4, UR4, 0x3fff, URZ, 0xc0, !UPT ;  /* 0x00003fff04047892 */ /* 0x000fe2000f8ec03f */
[----:B------:R-:W-:Y:S01]  /*2470*/  IADD3 R114, P1, R106, UR6, RZ ;  /* 0x000000066a727c10 */ /* 0x000fe2000ff3e0ff */
[----:B------:R-:W-:Y:S02]  /*2480*/  WARPGROUP.ARRIVE ;  /* 0x00000000000079c5 */ /* 0x000fe40000000000 */
[----:B------:R-:W-:Y:S01]  /*2490*/  ULOP3.LUT UR18, UR4, 0x4000000, URZ, 0xfc, !UPT ;  /* 0x0400000004127892 */ /* 0x000fe2000f8efc3f */
[----:B------:R-:W-:-:S05]  /*24a0*/  IADD3.X R115, R111, UR7, RZ, P1, !PT ;  /* 0x000000076f737c10 */ /* 0x000fca0008ffe4ff */
[----:B------:R-:W-:-:S04]  /*24b0*/  USHF.L.U32 UR5, UR5, 0x7, URZ ;  /* 0x0000000705057899 */ /* 0x000fc8000800063f */
[----:B------:R-:W-:-:S04]  /*24c0*/  ULOP3.LUT UR5, UR5, 0x180, URZ, 0xc0, !UPT ;  /* 0x0000018005057892 */ /* 0x000fc8000f8ec03f */
[----:B------:R-:W-:-:S03]  /*24d0*/  UIADD3 UR8, UP0, UR5, UR8, URZ ;  /* 0x0000000805087290 */ /* 0x000fc6000ff1e03f */
[----:B------:R-:W-:Y:S01]  /*24e0*/  UMOV UR5, URZ ;  /* 0x0000003f00057c82 */ /* 0x000fe20008000000 */
[----:B------:R-:W-:Y:S02]  /*24f0*/  UIADD3.X UR9, URZ, URZ, URZ, UP0, !UPT ;  /* 0x0000003f3f097290 */ /* 0x000fe400087fe43f */
[----:B------:R-:W-:Y:S02]  /*2500*/  ULOP3.LUT UR16, UR8, 0x2000000, URZ, 0xfc, !UPT ;  /* 0x0200000008107892 */ /* 0x000fe4000f8efc3f */
[----:B------:R-:W-:Y:S02]  /*2510*/  ULOP3.LUT UR17, UR9, 0x40000040, URZ, 0xfc, !UPT ;  /* 0x4000004009117892 */ /* 0x000fe4000f8efc3f */
[----:B------:R-:W-:-:S04]  /*2520*/  UISETP.GE.AND UP0, UPT, UR12, 0x4, UPT ;  /* 0x000000040c00788c */ /* 0x000fc8000bf06270 */
[----:B------:R-:W-:-:S03]  /*2530*/  USEL UR12, UR12, URZ, !UP0 ;  /* 0x0000003f0c0c7287 */ /* 0x000fc6000c000000 */
[----:B------:R-:W-:Y:S01]  /*2540*/  HGMMA.64x128x16.F32.BF16 R24, gdesc[UR16], R24 ;  /* 0x01e00000101879f0 */ /* 0x000fe20008701818 */
[----:B------:R-:W-:Y:S01]  /*2550*/  UMOV UR16, 0x2000002 ;  /* 0x0200000200107882 */ /* 0x000fe20000000000 */
[----:B------:R-:W-:Y:S01]  /*2560*/  UMOV UR17, 0x40000040 ;  /* 0x4000004000117882 */ /* 0x000fe20000000000 */
[----:B------:R-:W-:Y:S01]  /*2570*/  UMOV UR18, 0x4000002 ;  /* 0x0400000200127882 */ /* 0x000fe20000000000 */
[----:B------:R-:W-:Y:S01]  /*2580*/  UMOV UR19, 0x40000040 ;  /* 0x4000004000137882 */ /* 0x000fe20000000000 */
[----:B------:R-:W-:Y:S02]  /*2590*/  UIADD3.64 UR16, UR8, UR16, URZ ;  /* 0x0000001008107297 */ /* 0x000fe4000fffe03f */
[----:B------:R-:W-:-:S09]  /*25a0*/  UIADD3.64 UR18, UR4, UR18, URZ ;  /* 0x0000001204127297 */ /* 0x000fd2000fffe03f */
        /* <DEDUP_REMOVED lines=41> */
[----:B------:R-:W-:Y:S02]  /*2840*/  UIADD3.64 UR18, UR4, UR18, URZ ;  /* 0x0000001204127297 */ /* 0x000fe4000fffe03f */
[----:B------:R-:W-:-:S06]  /*2850*/  ULEA UR4, UR12, UR10, 0xe ;  /* 0x0000000a0c047291 */ /* 0x000fcc000f8e703f */
[----:B------:R-:W-:Y:S02]  /*2860*/  LEA R163, R12, UR4, 0x1 ;  /* 0x000000040ca37c11 */ /* 0x000fe4000f8e08ff */
[----:B------:R-:W-:Y:S02]  /*2870*/  LEA R165, R14, UR4, 0x1 ;  /* 0x000000040ea57c11 */ /* 0x000fe4000f8e08ff */
[----:B------:R-:W-:Y:S01]  /*2880*/  LEA R162, R16, UR4, 0x1 ;  /* 0x0000000410a27c11 */ /* 0x000fe2000f8e08ff */
[----:B------:R-:W-:Y:S03]  /*2890*/  HGMMA.64x128x16.F32.BF16 R24, gdesc[UR16], R24, gsb0 ;  /* 0x01e00000101879f0 */ /* 0x000fe60008001818 */
[----:B------:R-:W-:Y:S02]  /*28a0*/  WARPGROUP.DEPBAR.LE gsb0, 0x1 ;  /* 0x00008000000079c5 */ /* 0x000fe40000010100 */
[----:B------:R-:W-:Y:S06]  /*28b0*/  BAR.SYNC.DEFER_BLOCKING 0x0 ;  /* 0x0000000000007b1d */ /* 0x000fec0000010000 */
[----:B------:R-:W-:Y:S01]  /*28c0*/  @!PT LDS RZ, [RZ] ;  /* 0x00000000fffff984 */ /* 0x000fe20000000800 */
[----:B------:R-:W-:Y:S01]  /*28d0*/  @!PT LDS RZ, [RZ] ;  /* 0x00000000fffff984 */ /* 0x000fe20000000800 */
[----:B------:R-:W-:Y:S01]  /*28e0*/  @!PT LDS RZ, [RZ] ;  /* 0x00000000fffff984 */ /* 0x000fe20000000800 */
[----:B------:R1:W-:Y:S04]  /*28f0*/  LDGSTS.E.BYPASS.128 [R163], desc[UR14][R118.64], !P0 ;  /* 0x0000000076a37fae */ /* 0x0003e8000c101c4e */
[----:B------:R2:W-:Y:S04]  /*2900*/  LDGSTS.E.BYPASS.128 [R165], desc[UR14][R120.64], !P0 ;  /* 0x0000000078a57fae */ /* 0x0005e8000c101c4e */
[----:B------:R3:W-:Y:S01]  /*2910*/  LDGSTS.E.BYPASS.128 [R162], desc[UR14][R116.64], !P0 ;  /* 0x0000000074a27fae */ /* 0x0007e2000c101c4e */
[----:B-1----:R-:W-:-:S02]  /*2920*/  IADD3 R118, P1, R110, UR6, RZ ;  /* 0x000000066e767c10 */ /* 0x002fc4000ff3e0ff */
[----:B------:R-:W-:Y:S02]  /*2930*/  LEA R163, R18, UR4, 0x1 ;  /* 0x0000000412a37c11 */ /* 0x000fe4000f8e08ff */
[----:B------:R-:W-:Y:S02]  /*2940*/  IADD3.X R119, R113, UR7, RZ, P1, !PT ;  /* 0x0000000771777c10 */ /* 0x000fe40008ffe4ff */
[----:B--2---:R-:W-:Y:S01]  /*2950*/  IADD3 R120, P1, R112, UR6, RZ ;  /* 0x0000000670787c10 */ /* 0x004fe2000ff3e0ff */
[----:B------:R1:W-:Y:S01]  /*2960*/  LDGSTS.E.BYPASS.128 [R163], desc[UR14][R114.64], !P0 ;  /* 0x0000000072a37fae */ /* 0x0003e2000c101c4e */
[----:B------:R-:W-:Y:S02]  /*2970*/  LEA R165, R20, UR4, 0x1 ;  /* 0x0000000414a57c11 */ /* 0x000fe4000f8e08ff */
[----:B------:R-:W-:Y:S02]  /*2980*/  IADD3.X R121, R123, UR7, RZ, P1, !PT ;  /* 0x000000077b797c10 */ /* 0x000fe40008ffe4ff */
[----:B---3--:R-:W-:Y:S01]  /*2990*/  IADD3 R116, P1, R122, UR6, RZ ;  /* 0x000000067a747c10 */ /* 0x008fe2000ff3e0ff */
[----:B------:R2:W-:Y:S01]  /*29a0*/  LDGSTS.E.BYPASS.128 [R165], desc[UR14][R118.64], !P0 ;  /* 0x0000000076a57fae */ /* 0x0005e2000c101c4e */
[----:B------:R-:W-:-:S02]  /*29b0*/  LEA R162, R22, UR4, 0x1 ;  /* 0x0000000416a27c11 */ /* 0x000fc4000f8e08ff */
[----:B------:R-:W-:Y:S02]  /*29c0*/  IADD3.X R117, R125, UR7, RZ, P1, !PT ;  /* 0x000000077d757c10 */ /* 0x000fe40008ffe4ff */
[----:B-1----:R-:W-:Y:S01]  /*29d0*/  IADD3 R114, P1, R124, UR6, RZ ;  /* 0x000000067c727c10 */ /* 0x002fe2000ff3e0ff */
[----:B------:R1:W-:Y:S01]  /*29e0*/  LDGSTS.E.BYPASS.128 [R162], desc[UR14][R120.64], !P0 ;  /* 0x0000000078a27fae */ /* 0x0003e2000c101c4e */
[----:B------:R-:W-:Y:S02]  /*29f0*/  LEA R163, R88, UR4, 0x1 ;  /* 0x0000000458a37c11 */ /* 0x000fe4000f8e08ff */
[----:B------:R-:W-:Y:S02]  /*2a00*/  IADD3.X R115, R127, UR7, RZ, P1, !PT ;  /* 0x000000077f737c10 */ /* 0x000fe40008ffe4ff */
[----:B--2---:R-:W-:Y:S01]  /*2a10*/  IADD3 R118, P1, R126, UR6, RZ ;  /* 0x000000067e767c10 */ /* 0x004fe2000ff3e0ff */
[----:B------:R2:W-:Y:S01]  /*2a20*/  LDGSTS.E.BYPASS.128 [R163], desc[UR14][R116.64], !P0 ;  /* 0x0000000074a37fae */ /* 0x0005e2000c101c4e */
[----:B------:R-:W-:Y:S01]  /*2a30*/  LEA R165, R90, UR4, 0x1 ;  /* 0x000000045aa57c11 */ /* 0x000fe2000f8e08ff */
[----:B------:R-:W-:Y:S01]  /*2a40*/  ULEA UR4, UR12, UR13, 0xf ;  /* 0x0000000d0c047291 */ /* 0x000fe2000f8e783f */
[----:B------:R-:W-:-:S02]  /*2a50*/  IADD3.X R119, R129, UR7, RZ, P1, !PT ;  /* 0x0000000781777c10 */ /* 0x000fc40008ffe4ff */
[----:B-1----:R-:W-:Y:S01]  /*2a60*/  IADD3 R120, P1, R128, UR6, RZ ;  /* 0x0000000680787c10 */ /* 0x002fe2000ff3e0ff */
[----:B------:R1:W-:Y:S02]  /*2a70*/  LDGSTS.E.BYPASS.128 [R165], desc[UR14][R114.64], !P0 ;  /* 0x0000000072a57fae */ /* 0x0003e4000c101c4e */
[----:B------:R-:W-:Y:S02]  /*2a80*/  LEA R162, R13, UR4, 0x1 ;  /* 0x000000040da27c11 */ /* 0x000fe4000f8e08ff */
[----:B------:R-:W-:Y:S01]  /*2a90*/  IADD3.X R121, R131, UR7, RZ, P1, !PT ;  /* 0x0000000783797c10 */ /* 0x000fe20008ffe4ff */
[----:B------:R-:W0:Y:S01]  /*2aa0*/  LDGDEPBAR ;  /* 0x00000000000079af */ /* 0x000e220000000000 */
[----:B--2---:R-:W-:-:S03]  /*2ab0*/  LEA R163, R15, UR4, 0x1 ;  /* 0x000000040fa37c11 */ /* 0x004fc6000f8e08ff */
[----:B------:R2:W-:Y:S01]  /*2ac0*/  LDGSTS.E.BYPASS.128 [R162], desc[UR14][R118.64], !P0 ;  /* 0x0000000076a27fae */ /* 0x0005e2000c101c4e */
[----:B-1----:R-:W-:-:S03]  /*2ad0*/  IADD3 R114, P1, R130, UR6, RZ ;  /* 0x0000000682727c10 */ /* 0x002fc6000ff3e0ff */
[----:B------:R1:W-:Y:S01]  /*2ae0*/  LDGSTS.E.BYPASS.128 [R163], desc[UR14][R120.64], !P0 ;  /* 0x0000000078a37fae */ /* 0x0003e2000c101c4e */
[----:B------:R-:W-:Y:S02]  /*2af0*/  LEA R165, R17, UR4, 0x1 ;  /* 0x0000000411a57c11 */ /* 0x000fe4000f8e08ff */
[----:B------:R-:W-:Y:S02]  /*2b00*/  IADD3.X R115, R133, UR7, RZ, P1, !PT ;  /* 0x0000000785737c10 */ /* 0x000fe40008ffe4ff */
[----:B------:R-:W-:Y:S02]  /*2b10*/  IADD3 R116, P1, R132, UR6, RZ ;  /* 0x0000000684747c10 */ /* 0x000fe4000ff3e0ff */
[----:B--2---:R-:W-:Y:S01]  /*2b20*/  LEA R162, R19, UR4, 0x1 ;  /* 0x0000000413a27c11 */ /* 0x004fe2000f8e08ff */
[----:B------:R2:W-:Y:S01]  /*2b30*/  LDGSTS.E.BYPASS.128 [R165], desc[UR14][R114.64], !P0 ;  /* 0x0000000072a57fae */ /* 0x0005e2000c101c4e */
[----:B------:R-:W-:Y:S02]  /*2b40*/  IADD3.X R117, R135, UR7, RZ, P1, !PT ;  /* 0x0000000787757c10 */ /* 0x000fe40008ffe4ff */
[----:B------:R-:W-:-:S02]  /*2b50*/  IADD3 R118, P1, R134, UR6, RZ ;  /* 0x0000000686767c10 */ /* 0x000fc4000ff3e0ff */
[----:B-1----:R-:W-:Y:S01]  /*2b60*/  LEA R163, R21, UR4, 0x1 ;  /* 0x0000000415a37c11 */ /* 0x002fe2000f8e08ff */
[----:B------:R1:W-:Y:S01]  /*2b70*/  LDGSTS.E.BYPASS.128 [R162], desc[UR14][R116.64], !P0 ;  /* 0x0000000074a27fae */ /* 0x0003e2000c101c4e */
[----:B------:R-:W-:Y:S02]  /*2b80*/  IADD3.X R119, R137, UR7, RZ, P1, !PT ;  /* 0x0000000789777c10 */ /* 0x000fe40008ffe4ff */
[----:B------:R-:W-:-:S03]  /*2b90*/  IADD3 R120, P1, R136, UR6, RZ ;  /* 0x0000000688787c10 */ /* 0x000fc6000ff3e0ff */
[----:B------:R3:W-:Y:S01]  /*2ba0*/  LDGSTS.E.BYPASS.128 [R163], desc[UR14][R118.64], !P0 ;  /* 0x0000000076a37fae */ /* 0x0007e2000c101c4e */
[----:B------:R-:W-:Y:S02]  /*2bb0*/  IADD3.X R121, R139, UR7, RZ, P1, !PT ;  /* 0x000000078b797c10 */ /* 0x000fe40008ffe4ff */
[----:B--2---:R-:W-:Y:S02]  /*2bc0*/  IADD3 R114, P1, R138, UR6, RZ ;  /* 0x000000068a727c10 */ /* 0x004fe4000ff3e0ff */
[----:B------:R-:W-:Y:S02]  /*2bd0*/  LEA R165, R23, UR4, 0x1 ;  /* 0x0000000417a57c11 */ /* 0x000fe4000f8e08ff */
[----:B------:R-:W-:Y:S02]  /*2be0*/  IADD3.X R115, R141, UR7, RZ, P1, !PT ;  /* 0x000000078d737c10 */ /* 0x000fe40008ffe4ff */
[----:B-1----:R-:W-:Y:S01]  /*2bf0*/  IADD3 R116, P1, R140, UR6, RZ ;  /* 0x000000068c747c10 */ /* 0x002fe2000ff3e0ff */
[----:B------:R1:W-:Y:S01]  /*2c00*/  LDGSTS.E.BYPASS.128 [R165], desc[UR14][R120.64], !P0 ;  /* 0x0000000078a57fae */ /* 0x0003e2000c101c4e */
[----:B------:R-:W-:-:S02]  /*2c10*/  LEA R162, R91, UR4, 0x1 ;  /* 0x000000045ba27c11 */ /* 0x000fc4000f8e08ff */
[----:B------:R-:W-:Y:S02]  /*2c20*/  IADD3.X R117, R143, UR7, RZ, P1, !PT ;  /* 0x000000078f757c10 */ /* 0x000fe40008ffe4ff */
[----:B---3--:R-:W-:Y:S01]  /*2c30*/  IADD3 R118, P1, R142, UR6, RZ ;  /* 0x000000068e767c10 */ /* 0x008fe2000ff3e0ff */
[----:B------:R2:W-:Y:S01]  /*2c40*/  LDGSTS.E.BYPASS.128 [R162], desc[UR14][R114.64], !P0 ;  /* 0x0000000072a27fae */ /* 0x0005e2000c101c4e */
[----:B------:R-:W-:Y:S02]  /*2c50*/  LEA R163, R92, UR4, 0x1 ;  /* 0x000000045ca37c11 */ /* 0x000fe4000f8e08ff */
[----:B------:R-:W-:Y:S02]  /*2c60*/  IADD3.X R119, R145, UR7, RZ, P1, !PT ;  /* 0x0000000791777c10 */ /* 0x000fe40008ffe4ff */
[----:B-1----:R-:W-:Y:S01]  /*2c70*/  IADD3 R120, P1, R144, UR6, RZ ;  /* 0x0000000690787c10 */ /* 0x002fe2000ff3e0ff */
[----:B------:R1:W-:Y:S01]  /*2c80*/  LDGSTS.E.BYPASS.128 [R163], desc[UR14][R116.64], !P0 ;  /* 0x0000000074a37fae */ /* 0x0003e2000c101c4e */
[----:B------:R-:W-:-:S02]  /*2c90*/  LEA R165, R5, UR4, 0x1 ;  /* 0x0000000405a57c11 */ /* 0x000fc4000f8e08ff */
[----:B------:R-:W-:Y:S02]  /*2ca0*/  IADD3.X R121, R147, UR7, RZ, P1, !PT ;  /* 0x0000000793797c10 */ /* 0x000fe40008ffe4ff */
[----:B--2---:R-:W-:Y:S01]  /*2cb0*/  IADD3 R114, P1, R146, UR6, RZ ;  /* 0x0000000692727c10 */ /* 0x004fe2000ff3e0ff */
        /* <DEDUP_REMOVED lines=21> */
[----:B------:R-:W-:Y:S01]  /*2e10*/  LEA R165, R11, UR4, 0x1 ;  /* 0x000000040ba57c11 */ /* 0x000fe2000f8e08ff */
[----:B------:R-:W-:Y:S01]  /*2e20*/  UIADD3 UR6, UP0, UR6, 0x100, URZ ;  /* 0x0000010006067890 */ /* 0x000fe2000ff1e03f */
[----:B------:R-:W-:-:S02]  /*2e30*/  IADD3.X R117, R158, UR7, RZ, P1, !PT ;  /* 0x000000079e757c10 */ /* 0x000fc40008ffe4ff */
[----:B--2---:R-:W-:Y:S01]  /*2e40*/  LEA R119, R93, UR4, 0x1 ;  /* 0x000000045d777c11 */ /* 0x004fe2000f8e08ff */
[----:B------:R1:W-:Y:S01]  /*2e50*/  LDGSTS.E.BYPASS.128 [R165], desc[UR14][R114.64], !P0 ;  /* 0x0000000072a57fae */ /* 0x0003e2000c101c4e */
[----:B------:R-:W-:-:S03]  /*2e60*/  UIADD3.X UR7, URZ, UR7, URZ, UP0, !UPT ;  /* 0x000000073f077290 */ /* 0x000fc600087fe43f */
[----:B------:R1:W-:Y:S01]  /*2e70*/  LDGSTS.E.BYPASS.128 [R119], desc[UR14][R116.64], !P0 ;  /* 0x0000000074777fae */ /* 0x0003e2000c101c4e */
[----:B------:R-:W-:-:S03]  /*2e80*/  ISETP.GE.U32.AND P0, PT, R161, 0x3b80, PT ;  /* 0x00003b80a100780c */ /* 0x000fc60003f06070 */
[----:B------:R-:W0:Y:S10]  /*2e90*/  LDGDEPBAR ;  /* 0x00000000000079af */ /* 0x000e340000000000 */
[----:B-1----:R-:W-:Y:S05]  /*2ea0*/  @!P0 BRA `(.L_x_0) ;  /* 0xfffffff400148947 */ /* 0x002fea000383ffff */
[----:B------:R-:W-:Y:S02]  /*2eb0*/  WARPGROUP.DEPBAR.LE gsb0, 0x0 ;  /* 0x00008000000079c5 */ /* 0x000fe40000010000 */
[----:B------:R-:W-:-:S04]  /*2ec0*/  DEPBAR.LE SB0, 0x0 ;  /* 0x000080000000791a */ /* 0x000fc80000000000 */
[----:B------:R-:W-:Y:S01]  /*2ed0*/  SHF.R.U32.HI R5, RZ, 0x1, R0 ;  /* 0x00000001ff057819 */ /* 0x000fe20000011600 */
[----:B------:R-:W1:Y:S01]  /*2ee0*/  LDC.64 R6, c[0x0][0x220] ;  /* 0x00008800ff067b82 */ /* 0x000e620000000a00 */
[----:B------:R-:W-:Y:S02]  /*2ef0*/  LOP3.LUT R0, R0, 0xf, RZ, 0xc0, !PT ;  /* 0x0000000f00007812 */ /* 0x000fe400078ec0ff */
[----:B------:R-:W-:Y:S02]  /*2f00*/  LOP3.LUT R5, R5, 0x8, RZ, 0xc0, !PT ;  /* 0x0000000805057812 */ /* 0x000fe400078ec0ff */
[----:B------:R-:W-:Y:S02]  /*2f10*/  LOP3.LUT R160, R160, 0x3, RZ, 0xc0, !PT ;  /* 0x00000003a0a07812 */ /* 0x000fe400078ec0ff */
[----:B------:R-:W-:Y:S01]  /*2f20*/  F2FP.BF16.F32.PACK_AB R24, R25, R24 ;  /* 0x000000181918723e */ /* 0x000fe200000010ff */
[----:B------:R-:W-:Y:S01]  /*2f30*/  IMAD R5, R0, 0x88, R5 ;  /* 0x0000008800057824 */ /* 0x000fe200078e0205 */
[----:B------:R-:W-:-:S02]  /*2f40*/  F2FP.BF16.F32.PACK_AB R25, R27, R26 ;  /* 0x0000001a1b19723e */ /* 0x000fc400000010ff */
[----:B------:R-:W-:Y:S01]  /*2f50*/  F2FP.BF16.F32.PACK_AB R32, R33, R32 ;  /* 0x000000202120723e */ /* 0x000fe200000010ff */
[----:B------:R-:W-:Y:S01]  /*2f60*/  IMAD R5, R160, 0x880, R5 ;  /* 0x00000880a0057824 */ /* 0x000fe200078e0205 */
[----:B------:R-:W-:Y:S02]  /*2f70*/  F2FP.BF16.F32.PACK_AB R26, R29, R28 ;  /* 0x0000001c1d1a723e */ /* 0x000fe400000010ff */
[----:B------:R-:W-:Y:S02]  /*2f80*/  F2FP.BF16.F32.PACK_AB R27, R31, R30 ;  /* 0x0000001e1f1b723e */ /* 0x000fe400000010ff */
[----:B------:R-:W-:Y:S02]  /*2f90*/  F2FP.BF16.F32.PACK_AB R33, R35, R34 ;  /* 0x000000222321723e */ /* 0x000fe400000010ff */
[----:B------:R-:W-:Y:S02]  /*2fa0*/  F2FP.BF16.F32.PACK_AB R40, R41, R40 ;  /* 0x000000282928723e */ /* 0x000fe400000010ff */
[----:B------:R-:W-:Y:S01]  /*2fb0*/  LEA R5, R5, UR10, 0x1 ;  /* 0x0000000a05057c11 */ /* 0x000fe2000f8e08ff */
[----:B------:R-:W-:Y:S01]  /*2fc0*/  BAR.SYNC.DEFER_BLOCKING 0x0 ;  /* 0x0000000000007b1d */ /* 0x000fe20000010000 */
[----:B------:R-:W-:-:S02]  /*2fd0*/  F2FP.BF16.F32.PACK_AB R34, R37, R36 ;  /* 0x000000242522723e */ /* 0x000fc400000010ff */
[----:B------:R-:W-:Y:S02]  /*2fe0*/  F2FP.BF16.F32.PACK_AB R35, R39, R38 ;  /* 0x000000262723723e */ /* 0x000fe400000010ff */
[----:B------:R-:W-:Y:S02]  /*2ff0*/  F2FP.BF16.F32.PACK_AB R41, R43, R42 ;  /* 0x0000002a2b29723e */ /* 0x000fe400000010ff */
[----:B------:R-:W-:Y:S02]  /*3000*/  F2FP.BF16.F32.PACK_AB R48, R49, R48 ;  /* 0x000000303130723e */ /* 0x000fe400000010ff */
[----:B------:R-:W-:Y:S02]  /*3010*/  F2FP.BF16.F32.PACK_AB R42, R45, R44 ;  /* 0x0000002c2d2a723e */ /* 0x000fe400000010ff */
[----:B------:R-:W-:Y:S02]  /*3020*/  F2FP.BF16.F32.PACK_AB R43, R47, R46 ;  /* 0x0000002e2f2b723e */ /* 0x000fe400000010ff */
[----:B------:R-:W-:-:S02]  /*3030*/  F2FP.BF16.F32.PACK_AB R49, R51, R50 ;  /* 0x000000323331723e */ /* 0x000fc400000010ff */
[----:B------:R-:W-:Y:S02]  /*3040*/  F2FP.BF16.F32.PACK_AB R56, R57, R56 ;  /* 0x000000383938723e */ /* 0x000fe400000010ff */
[----:B------:R-:W-:Y:S02]  /*3050*/  F2FP.BF16.F32.PACK_AB R50, R53, R52 ;  /* 0x000000343532723e */ /* 0x000fe400000010ff */
[----:B------:R-:W-:Y:S02]  /*3060*/  F2FP.BF16.F32.PACK_AB R51, R55, R54 ;  /* 0x000000363733723e */ /* 0x000fe400000010ff */
[----:B------:R-:W-:Y:S02]  /*3070*/  F2FP.BF16.F32.PACK_AB R57, R59, R58 ;  /* 0x0000003a3b39723e */ /* 0x000fe400000010ff */
[----:B------:R-:W-:Y:S01]  /*3080*/  F2FP.BF16.F32.PACK_AB R64, R65, R64 ;  /* 0x000000404140723e */ /* 0x000fe200000010ff */
[----:B------:R-:W-:Y:S01]  /*3090*/  STSM.16.M88.4 [R5], R24 ;  /* 0x0000001805007844 */ /* 0x000fe20000000200 */
[----:B------:R-:W-:-:S02]  /*30a0*/  F2FP.BF16.F32.PACK_AB R58, R61, R60 ;  /* 0x0000003c3d3a723e */ /* 0x000fc400000010ff */
[----:B------:R-:W-:Y:S01]  /*30b0*/  F2FP.BF16.F32.PACK_AB R59, R63, R62 ;  /* 0x0000003e3f3b723e */ /* 0x000fe200000010ff */
[----:B------:R-:W-:Y:S01]  /*30c0*/  STSM.16.M88.4 [R5+0x20], R32 ;  /* 0x0000202005007844 */ /* 0x000fe20000000200 */
[----:B------:R-:W-:Y:S02]  /*30d0*/  F2FP.BF16.F32.PACK_AB R65, R67, R66 ;  /* 0x000000424341723e */ /* 0x000fe400000010ff */
[----:B------:R-:W-:Y:S01]  /*30e0*/  F2FP.BF16.F32.PACK_AB R72, R73, R72 ;  /* 0x000000484948723e */ /* 0x000fe200000010ff */
[----:B------:R-:W-:Y:S01]  /*30f0*/  STSM.16.M88.4 [R5+0x40], R40 ;  /* 0x0000402805007844 */ /* 0x000fe20000000200 */
[----:B------:R-:W-:Y:S02]  /*3100*/  F2FP.BF16.F32.PACK_AB R66, R69, R68 ;  /* 0x000000444542723e */ /* 0x000fe400000010ff */
[----:B------:R-:W-:Y:S01]  /*3110*/  F2FP.BF16.F32.PACK_AB R67, R71, R70 ;  /* 0x000000464743723e */ /* 0x000fe200000010ff */
[----:B------:R-:W-:Y:S01]  /*3120*/  STSM.16.M88.4 [R5+0x60], R48 ;  /* 0x0000603005007844 */ /* 0x000fe20000000200 */
        /* <DEDUP_REMOVED lines=10> */
[----:B------:R-:W-:Y:S02]  /*31d0*/  LOP3.LUT R3, R3, 0x1, RZ, 0xc0, !PT ;  /* 0x0000000103037812 */ /* 0x000fe400078ec0ff */
[----:B------:R-:W-:Y:S01]  /*31e0*/  LOP3.LUT R0, R89, 0x78, R4, 0xf8, !PT ;  /* 0x0000007859007812 */ /* 0x000fe200078ef804 */
[----:B------:R2:W-:Y:S02]  /*31f0*/  STSM.16.M88.4 [R5+0xe0], R80 ;  /* 0x0000e05005007844 */ /* 0x0005e40000000200 */
[----:B------:R-:W-:Y:S01]  /*3200*/  IMAD R3, R160, 0x2, R3 ;  /* 0x00000002a0037824 */ /* 0x000fe200078e0203 */
[----:B------:R-:W-:Y:S01]  /*3210*/  BAR.SYNC.DEFER_BLOCKING 0x0 ;  /* 0x0000000000007b1d */ /* 0x000fe20000010000 */
[----:B------:R-:W-:Y:S02]  /*3220*/  ISETP.GE.AND P0, PT, R0, 0xc00, PT ;  /* 0x00000c000000780c */ /* 0x000fe40003f06270 */
[----:B------:R-:W-:Y:S02]  /*3230*/  IMAD R3, R3, 0x88, R94 ;  /* 0x0000008803037824 */ /* 0x000fe400078e025e */
[--C-:B------:R-:W-:Y:S01]  /*3240*/  IMAD R9, R97, 0xc00, R0.reuse ;  /* 0x00000c0061097824 */ /* 0x100fe200078e0200 */
[-C--:B------:R-:W-:Y:S01]  /*3250*/  ISETP.LT.AND P1, PT, R95, R2.reuse, !P0 ;  /* 0x000000025f00720c */ /* 0x080fe20004721270 */
[--C-:B------:R-:W-:Y:S01]  /*3260*/  IMAD R11, R103, 0xc00, R0.reuse ;  /* 0x00000c00670b7824 */ /* 0x100fe200078e0200 */
[----:B------:R-:W-:Y:S01]  /*3270*/  LEA R16, R3, UR10, 0x1 ;  /* 0x0000000a03107c11 */ /* 0x000fe2000f8e08ff */
[----:B------:R-:W-:Y:S01]  /*3280*/  IMAD R3, R99, 0xc00, R0 ;  /* 0x00000c0063037824 */ /* 0x000fe200078e0200 */
[-C--:B------:R-:W-:Y:S01]  /*3290*/  ISETP.LT.AND P6, PT, R97, R2.reuse, !P0 ;  /* 0x000000026100720c */ /* 0x080fe200047c1270 */
[----:B-1----:R-:W-:Y:S01]  /*32a0*/  IMAD.WIDE R8, R9, 0x2, R6 ;  /* 0x0000000209087825 */ /* 0x002fe200078e0206 */
[----:B------:R-:W-:-:S02]  /*32b0*/  ISETP.LT.AND P5, PT, R99, R2, !P0 ;  /* 0x000000026300720c */ /* 0x000fc400047a1270 */
[-C--:B------:R-:W-:Y:S01]  /*32c0*/  ISETP.LT.AND P4, PT, R101, R2.reuse, !P0 ;  /* 0x000000026500720c */ /* 0x080fe20004781270 */
[--C-:B--2---:R-:W-:Y:S01]  /*32d0*/  IMAD R5, R95, 0xc00, R0.reuse ;  /* 0x00000c005f057824 */ /* 0x104fe200078e0200 */
[-C--:B------:R-:W-:Y:S01]  /*32e0*/  ISETP.LT.AND P3, PT, R103, R2.reuse, !P0 ;  /* 0x000000026700720c */ /* 0x080fe20004761270 */
[----:B------:R-:W-:Y:S01]  /*32f0*/  IMAD R101, R101, 0xc00, R0 ;  /* 0x00000c0065657824 */ /* 0x000fe200078e0200 */
[----:B------:R-:W-:Y:S01]  /*3300*/  ISETP.LT.AND P2, PT, R105, R2, !P0 ;  /* 0x000000026900720c */ /* 0x000fe20004741270 */
[----:B------:R-:W-:-:S04]  /*3310*/  IMAD.WIDE R4, R5, 0x2, R6 ;  /* 0x0000000205047825 */ /* 0x000fc800078e0206 */
[----:B------:R-:W-:Y:S01]  /*3320*/  IMAD.WIDE R10, R11, 0x2, R6 ;  /* 0x000000020b0a7825 */ /* 0x000fe200078e0206 */
[----:B------:R-:W1:Y:S04]  /*3330*/  LDS.128 R12, [R16] ;  /* 0x00000000100c7984 */ /* 0x000e680000000c00 */
[----:B------:R-:W2:Y:S04]  /*3340*/  LDS.128 R20, [R16+0x880] ;  /* 0x0008800010147984 */ /* 0x000ea80000000c00 */
[----:B------:R-:W3:Y:S04]  /*3350*/  LDS.128 R24, [R16+0x1100] ;  /* 0x0011000010187984 */ /* 0x000ee80000000c00 */
[----:B------:R-:W4:Y:S04]  /*3360*/  LDS.128 R28, [R16+0x1980] ;  /* 0x00198000101c7984 */ /* 0x000f280000000c00 */
[----:B------:R-:W5:Y:S04]  /*3370*/  LDS.128 R32, [R16+0x2200] ;  /* 0x0022000010207984 */ /* 0x000f680000000c00 */
[----:B------:R-:W4:Y:S04]  /*3380*/  LDS.128 R36, [R16+0x2a80] ;  /* 0x002a800010247984 */ /* 0x000f280000000c00 */
[----:B------:R-:W4:Y:S04]  /*3390*/  LDS.128 R40, [R16+0x3300] ;  /* 0x0033000010287984 */ /* 0x000f280000000c00 */
[----:B-1----:R1:W-:Y:S01]  /*33a0*/  @P1 STG.E.128 desc[UR14][R4.64], R12 ;  /* 0x0000000c04001986 */ /* 0x0023e2000c101d0e */
[----:B------:R-:W-:-:S02]  /*33b0*/  ISETP.LT.AND P1, PT, R107, R2, !P0 ;  /* 0x000000026b00720c */ /* 0x000fc40004721270 */
[----:B------:R-:W-:Y:S01]  /*33c0*/  ISETP.LT.AND P0, PT, R109, R2, !P0 ;  /* 0x000000026d00720c */ /* 0x000fe20004701270 */
[----:B------:R-:W-:Y:S01]  /*33d0*/  IMAD.WIDE R2, R3, 0x2, R6 ;  /* 0x0000000203027825 */ /* 0x000fe200078e0206 */
[----:B--2---:R2:W-:Y:S04]  /*33e0*/  @P6 STG.E.128 desc[UR14][R8.64], R20 ;  /* 0x0000001408006986 */ /* 0x0045e8000c101d0e */
[----:B---3--:R2:W-:Y:S01]  /*33f0*/  @P5 STG.E.128 desc[UR14][R2.64], R24 ;  /* 0x0000001802005986 */ /* 0x0085e2000c101d0e */
[--C-:B-1----:R-:W-:Y:S02]  /*3400*/  IMAD R13, R105, 0xc00, R0.reuse ;  /* 0x00000c00690d7824 */ /* 0x102fe400078e0200 */
[----:B------:R-:W-:Y:S02]  /*3410*/  IMAD R15, R107, 0xc00, R0 ;  /* 0x00000c006b0f7824 */ /* 0x000fe400078e0200 */
[----:B------:R-:W-:-:S04]  /*3420*/  IMAD.WIDE R4, R101, 0x2, R6 ;  /* 0x0000000265047825 */ /* 0x000fc800078e0206 */
[--C-:B------:R-:W-:Y:S01]  /*3430*/  IMAD.WIDE R12, R13, 0x2, R6.reuse ;  /* 0x000000020d0c7825 */ /* 0x100fe200078e0206 */
[----:B----4-:R2:W-:Y:S03]  /*3440*/  @P4 STG.E.128 desc[UR14][R4.64], R28 ;  /* 0x0000001c04004986 */ /* 0x0105e6000c101d0e */
[----:B------:R-:W-:Y:S01]  /*3450*/  IMAD.WIDE R14, R15, 0x2, R6 ;  /* 0x000000020f0e7825 */ /* 0x000fe200078e0206 */
[----:B-----5:R2:W-:Y:S04]  /*3460*/  @P3 STG.E.128 desc[UR14][R10.64], R32 ;  /* 0x000000200a003986 */ /* 0x0205e8000c101d0e */
[----:B------:R2:W-:Y:S04]  /*3470*/  @P2 STG.E.128 desc[UR14][R12.64], R36 ;  /* 0x000000240c002986 */ /* 0x0005e8000c101d0e */
[----:B------:R2:W-:Y:S01]  /*3480*/  @P1 STG.E.128 desc[UR14][R14.64], R40 ;  /* 0x000000280e001986 */ /* 0x0005e2000c101d0e */
[----:B------:R-:W-:Y:S05]  /*3490*/  @!P0 EXIT ;  /* 0x000000000000894d */ /* 0x000fea0003800000 */
[----:B------:R-:W1:Y:S01]  /*34a0*/  LDS.128 R16, [R16+0x3b80] ;  /* 0x003b800010107984 */ /* 0x000e620000000c00 */
[----:B------:R-:W-:-:S04]  /*34b0*/  IMAD R109, R109, 0xc00, R0 ;  /* 0x00000c006d6d7824 */ /* 0x000fc800078e0200 */
[----:B------:R-:W-:-:S05]  /*34c0*/  IMAD.WIDE R6, R109, 0x2, R6 ;  /* 0x000000026d067825 */ /* 0x000fca00078e0206 */
[----:B-1----:R-:W-:Y:S01]  /*34d0*/  STG.E.128 desc[UR14][R6.64], R16 ;  /* 0x0000001006007986 */ /* 0x002fe2000c101d0e */
[----:B------:R-:W-:Y:S05]  /*34e0*/  EXIT ;  /* 0x000000000000794d */ /* 0x000fea0003800000 */
.L_x_1:
[----:B------:R-:W-:-:S00]  /*34f0*/  BRA `(.L_x_1) ;  /* 0xfffffffc00fc7947 */ /* 0x000fc0000383ffff */
[----:B------:R-:W-:-:S00]  /*3500*/  NOP ;  /* 0x0000000000007918 */ /* 0x000fc00000000000 */
[----:B------:R-:W-:-:S00]  /*3510*/  NOP ;  /* 0x0000000000007918 */ /* 0x000fc00000000000 */
[----:B------:R-:W-:-:S00]  /*3520*/  NOP ;  /* 0x0000000000007918 */ /* 0x000fc00000000000 */
[----:B------:R-:W-:-:S00]  /*3530*/  NOP ;  /* 0x0000000000007918 */ /* 0x000fc00000000000 */
[----:B------:R-:W-:-:S00]  /*3540*/  NOP ;  /* 0x0000000000007918 */ /* 0x000fc00000000000 */
[----:B------:R-:W-:-:S00]  /*3550*/  NOP ;  /* 0x0000000000007918 */ /* 0x000fc00000000000 */
[----:B------:R-:W-:-:S00]  /*3560*/  NOP ;  /* 0x0000000000007918 */ /* 0x000fc00000000000 */
[----:B------:R-:W-:-:S00]  /*3570*/  NOP ;  /* 0x0000000000007918 */ /* 0x000fc00000000000 */
.L_x_2:


//--------------------- .nv.shared.triton_mm      --------------------------
	.section	.nv.shared.triton_mm,"aw",@nobits
	.sectionflags	@""
	.align	16
	.zero		1024


//--------------------- .nv.constant0.triton_mm   --------------------------
	.section	.nv.constant0.triton_mm,"a",@progbits
	.sectionflags	@""
	.align	4
.nv.constant0.triton_mm:
	.zero		556
